	.target	sm_90a

	.elftype	@"ET_EXEC"


//--------------------- .note.nv.tkinfo           --------------------------
	.section	.note.nv.tkinfo,"",@"SHT_NOTE"
	.sectionflags	@"SHF_NOTE_NV_TKINFO"
	.tkinfo
        /*0018*/ 	.word	0x00000002
        /*0030*/ 	.string	""
        /*0030*/ 	.string	"ptxas"
        /*0030*/ 	.string	"Cuda compilation tools, release 13.0, V13.0.88"
        /*0030*/ 	.string	"Build cuda_13.0.r13.0/compiler.36424714_0"
        /*0030*/ 	.string	"-arch sm_90a -m 64 "



//--------------------- .note.nv.cuinfo           --------------------------
	.section	.note.nv.cuinfo,"",@"SHT_NOTE"
	.sectionflags	@"SHF_NOTE_NV_CUINFO"
        /*0018*/ 	.short	0x0002
        /*001a*/ 	.short	0x005a
        /*001c*/ 	.short	0x0082
	.zero		2


//--------------------- .nv.info                  --------------------------
	.section	.nv.info,"",@"SHT_CUDA_INFO"
	.align	4


	//----- nvinfo : EIATTR_REGCOUNT
	.align		4
        /*0000*/ 	.byte	0x04, 0x2f
        /*0002*/ 	.short	(.L_15 - .L_14)
	.align		4
.L_14:
        /*0004*/ 	.word	index@(_ZN7cutlass13device_kernelINS_4gemm6kernel13GemmUniversalIN4cute5tupleIJiiiiEEENS1_10collective13CollectiveMmaINS1_34MainloopSm90TmaGmmaWarpSpecializedILi7ENS5_IJNS4_1CILi1EEESB_SB_EEENS1_32KernelTmaWarpSpecializedPingpongEEENS5_IJNSA_ILi64EEENSA_ILi128EEENSA_ILi32EEEEEENS_10tfloat32_tENS5_IJlSB_lEEESJ_SK_NS4_8TiledMMAINS4_8MMA_AtomIJNS4_4SM904GMMA30MMA_64x128x8_F32TF32TF32_SS_TNILNSO_7ScaleInE1ELSQ_1EEEEEENS4_6LayoutISC_NS5_IJNSA_ILi0EEESU_SU_EEEEENS5_IJNS4_10UnderscoreESX_SX_EEEEENS4_13SM90_TMA_LOADENS4_14ComposedLayoutINS4_7SwizzleILi3ELi4ELi3EEENS4_18smem_ptr_flag_bitsILi32EEENST_INS5_IJNSA_ILi8EEESH_EEENS5_IJSH_SB_EEEEEEEvNS4_8identityES10_S1A_vS1B_EENS_8epilogue10collective6detail29Sm90TmaWarpSpecializedAdapterINS1E_15DefaultEpilogueISJ_SK_SK_NS1D_6thread17LinearCombinationISJ_Li1EffLNS1I_9ScaleType4KindE0ELNS_15FloatRoundStyleE2ESJ_EENS1_15EpilogueDefaultEEEEEvvEEEEvNT_6ParamsE)
        /*0008*/ 	.word	0x000000a8


	//----- nvinfo : EIATTR_FRAME_SIZE
	.align		4
.L_15:
        /*000c*/ 	.byte	0x04, 0x11
        /*000e*/ 	.short	(.L_17 - .L_16)
	.align		4
.L_16:
        /*0010*/ 	.word	index@(_ZN7cutlass13device_kernelINS_4gemm6kernel13GemmUniversalIN4cute5tupleIJiiiiEEENS1_10collective13CollectiveMmaINS1_34MainloopSm90TmaGmmaWarpSpecializedILi7ENS5_IJNS4_1CILi1EEESB_SB_EEENS1_32KernelTmaWarpSpecializedPingpongEEENS5_IJNSA_ILi64EEENSA_ILi128EEENSA_ILi32EEEEEENS_10tfloat32_tENS5_IJlSB_lEEESJ_SK_NS4_8TiledMMAINS4_8MMA_AtomIJNS4_4SM904GMMA30MMA_64x128x8_F32TF32TF32_SS_TNILNSO_7ScaleInE1ELSQ_1EEEEEENS4_6LayoutISC_NS5_IJNSA_ILi0EEESU_SU_EEEEENS5_IJNS4_10UnderscoreESX_SX_EEEEENS4_13SM90_TMA_LOADENS4_14ComposedLayoutINS4_7SwizzleILi3ELi4ELi3EEENS4_18smem_ptr_flag_bitsILi32EEENST_INS5_IJNSA_ILi8EEESH_EEENS5_IJSH_SB_EEEEEEEvNS4_8identityES10_S1A_vS1B_EENS_8epilogue10collective6detail29Sm90TmaWarpSpecializedAdapterINS1E_15DefaultEpilogueISJ_SK_SK_NS1D_6thread17LinearCombinationISJ_Li1EffLNS1I_9ScaleType4KindE0ELNS_15FloatRoundStyleE2ESJ_EENS1_15EpilogueDefaultEEEEEvvEEEEvNT_6ParamsE)
        /*0014*/ 	.word	0x00000008


	//----- nvinfo : EIATTR_MIN_STACK_SIZE
	.align		4
.L_17:
        /*0018*/ 	.byte	0x04, 0x12
        /*001a*/ 	.short	(.L_19 - .L_18)
	.align		4
.L_18:
        /*001c*/ 	.word	index@(_ZN7cutlass13device_kernelINS_4gemm6kernel13GemmUniversalIN4cute5tupleIJiiiiEEENS1_10collective13CollectiveMmaINS1_34MainloopSm90TmaGmmaWarpSpecializedILi7ENS5_IJNS4_1CILi1EEESB_SB_EEENS1_32KernelTmaWarpSpecializedPingpongEEENS5_IJNSA_ILi64EEENSA_ILi128EEENSA_ILi32EEEEEENS_10tfloat32_tENS5_IJlSB_lEEESJ_SK_NS4_8TiledMMAINS4_8MMA_AtomIJNS4_4SM904GMMA30MMA_64x128x8_F32TF32TF32_SS_TNILNSO_7ScaleInE1ELSQ_1EEEEEENS4_6LayoutISC_NS5_IJNSA_ILi0EEESU_SU_EEEEENS5_IJNS4_10UnderscoreESX_SX_EEEEENS4_13SM90_TMA_LOADENS4_14ComposedLayoutINS4_7SwizzleILi3ELi4ELi3EEENS4_18smem_ptr_flag_bitsILi32EEENST_INS5_IJNSA_ILi8EEESH_EEENS5_IJSH_SB_EEEEEEEvNS4_8identityES10_S1A_vS1B_EENS_8epilogue10collective6detail29Sm90TmaWarpSpecializedAdapterINS1E_15DefaultEpilogueISJ_SK_SK_NS1D_6thread17LinearCombinationISJ_Li1EffLNS1I_9ScaleType4KindE0ELNS_15FloatRoundStyleE2ESJ_EENS1_15EpilogueDefaultEEEEEvvEEEEvNT_6ParamsE)
        /*0020*/ 	.word	0x00000008
.L_19:


//--------------------- .nv.compat                --------------------------
	.section	.nv.compat,"",@"SHT_CUDA_COMPAT_INFO"
	.align	4
        /*0000*/ 	.byte	0x02, 0x09, 0x01, 0x00, 0x02, 0x02, 0x04, 0x00, 0x02, 0x05, 0x05, 0x00, 0x03, 0x07, 0x01, 0x01
        /*0010*/ 	.byte	0x02, 0x03, 0x01, 0x00, 0x02, 0x06, 0x01, 0x00, 0x04, 0x0b, 0x08, 0x00, 0x00, 0x00, 0x00, 0x00
        /*0020*/ 	.byte	0x00, 0x00, 0x00, 0x00


//--------------------- .nv.info._ZN7cutlass13device_kernelINS_4gemm6kernel13GemmUniversalIN4cute5tupleIJiiiiEEENS1_10collective13CollectiveMmaINS1_34MainloopSm90TmaGmmaWarpSpecializedILi7ENS5_IJNS4_1CILi1EEESB_SB_EEENS1_32KernelTmaWarpSpecializedPingpongEEENS5_IJNSA_ILi64EEENSA_ILi128EEENSA_ILi32EEEEEENS_10tfloat32_tENS5_IJlSB_lEEESJ_SK_NS4_8TiledMMAINS4_8MMA_AtomIJNS4_4SM904GMMA30MMA_64x128x8_F32TF32TF32_SS_TNILNSO_7ScaleInE1ELSQ_1EEEEEENS4_6LayoutISC_NS5_IJNSA_ILi0EEESU_SU_EEEEENS5_IJNS4_10UnderscoreESX_SX_EEEEENS4_13SM90_TMA_LOADENS4_14ComposedLayoutINS4_7SwizzleILi3ELi4ELi3EEENS4_18smem_ptr_flag_bitsILi32EEENST_INS5_IJNSA_ILi8EEESH_EEENS5_IJSH_SB_EEEEEEEvNS4_8identityES10_S1A_vS1B_EENS_8epilogue10collective6detail29Sm90TmaWarpSpecializedAdapterINS1E_15DefaultEpilogueISJ_SK_SK_NS1D_6thread17LinearCombinationISJ_Li1EffLNS1I_9ScaleType4KindE0ELNS_15FloatRoundStyleE2ESJ_EENS1_15EpilogueDefaultEEEEEvvEEEEvNT_6ParamsE --------------------------
	.section	.nv.info._ZN7cutlass13device_kernelINS_4gemm6kernel13GemmUniversalIN4cute5tupleIJiiiiEEENS1_10collective13CollectiveMmaINS1_34MainloopSm90TmaGmmaWarpSpecializedILi7ENS5_IJNS4_1CILi1EEESB_SB_EEENS1_32KernelTmaWarpSpecializedPingpongEEENS5_IJNSA_ILi64EEENSA_ILi128EEENSA_ILi32EEEEEENS_10tfloat32_tENS5_IJlSB_lEEESJ_SK_NS4_8TiledMMAINS4_8MMA_AtomIJNS4_4SM904GMMA30MMA_64x128x8_F32TF32TF32_SS_TNILNSO_7ScaleInE1ELSQ_1EEEEEENS4_6LayoutISC_NS5_IJNSA_ILi0EEESU_SU_EEEEENS5_IJNS4_10UnderscoreESX_SX_EEEEENS4_13SM90_TMA_LOADENS4_14ComposedLayoutINS4_7SwizzleILi3ELi4ELi3EEENS4_18smem_ptr_flag_bitsILi32EEENST_INS5_IJNSA_ILi8EEESH_EEENS5_IJSH_SB_EEEEEEEvNS4_8identityES10_S1A_vS1B_EENS_8epilogue10collective6detail29Sm90TmaWarpSpecializedAdapterINS1E_15DefaultEpilogueISJ_SK_SK_NS1D_6thread17LinearCombinationISJ_Li1EffLNS1I_9ScaleType4KindE0ELNS_15FloatRoundStyleE2ESJ_EENS1_15EpilogueDefaultEEEEEvvEEEEvNT_6ParamsE,"",@"SHT_CUDA_INFO"
	.sectionflags	@""
	.align	4


	//----- nvinfo : EIATTR_CUDA_API_VERSION
	.align		4
        /*0000*/ 	.byte	0x04, 0x37
        /*0002*/ 	.short	(.L_21 - .L_20)
.L_20:
        /*0004*/ 	.word	0x00000082


	//----- nvinfo : EIATTR_KPARAM_INFO
	.align		4
.L_21:
        /*0008*/ 	.byte	0x04, 0x17
        /*000a*/ 	.short	(.L_23 - .L_22)
.L_22:
        /*000c*/ 	.word	0x00000000
        /*0010*/ 	.short	0x0000
        /*0012*/ 	.short	0x0070
        /*0014*/ 	.byte	0x00, 0xf0, 0x01, 0x10


	//----- nvinfo : EIATTR_SPARSE_MMA_MASK
	.align		4
.L_23:
        /*0018*/ 	.byte	0x03, 0x50
        /*001a*/ 	.short	0x0000


	//----- nvinfo : EIATTR_MAXREG_COUNT
	.align		4
        /*001c*/ 	.byte	0x03, 0x1b
        /*001e*/ 	.short	0x00a8


	//----- nvinfo : EIATTR_NUM_BARRIERS
	.align		4
        /*0020*/ 	.byte	0x02, 0x4c
        /*0022*/ 	.byte	0x01
	.zero		1


	//----- nvinfo : EIATTR_EXTERNS
	.align		4
        /*0024*/ 	.byte	0x04, 0x0f
        /*0026*/ 	.short	(.L_25 - .L_24)


	//   ....[0]....
	.align		4
.L_24:
        /*0028*/ 	.word	index@(__assertfail)


	//----- nvinfo : EIATTR_ANNOTATIONS
	.align		4
.L_25:
        /*002c*/ 	.byte	0x04, 0x55
        /*002e*/ 	.short	(.L_27 - .L_26)


	//   ....[0]....
.L_26:
        /*0030*/ 	.word	0x00000001
        /*0034*/ 	.byte	0x30, 0x0b, 0x00, 0x00, 0x01, 0x00, 0x00, 0x00, 0x70, 0x12, 0x00, 0x00, 0x01, 0x00, 0x00, 0x00
        /*0044*/ 	.byte	0x70, 0x61, 0x00, 0x00, 0x01, 0x00, 0x00, 0x00, 0x50, 0x6d, 0x00, 0x00


	//----- nvinfo : EIATTR_MERCURY_ISA_VERSION
	.align		4
.L_27:
        /*0050*/ 	.byte	0x03, 0x5f
        /*0052*/ 	.short	0x0101


	//----- nvinfo : EIATTR_INT_WARP_WIDE_INSTR_OFFSETS
	.align		4
        /*0054*/ 	.byte	0x04, 0x31
        /*0056*/ 	.short	(.L_29 - .L_28)


	//   ....[0]....
.L_28:
        /*0058*/ 	.word	0x00000450


	//   ....[1]....
        /*005c*/ 	.word	0x00000470


	//   ....[2]....
        /*0060*/ 	.word	0x000004f0


	//   ....[3]....
        /*0064*/ 	.word	0x00000500


	//   ....[4]....
        /*0068*/ 	.word	0x00000510


	//   ....[5]....
        /*006c*/ 	.word	0x00000530


	//   ....[6]....
        /*0070*/ 	.word	0x000005c0


	//   ....[7]....
        /*0074*/ 	.word	0x000005e0


	//----- nvinfo : EIATTR_COOP_GROUP_MASK_REGIDS
	.align		4
.L_29:
        /*0078*/ 	.byte	0x04, 0x29
        /*007a*/ 	.short	(.L_31 - .L_30)


	//   ....[0]....
.L_30:
        /*007c*/ 	.word	0xffffffff


	//   ....[1]....
        /*0080*/ 	.word	0xffffffff


	//   ....[2]....
        /*0084*/ 	.word	0xffffffff


	//   ....[3]....
        /*0088*/ 	.word	0xffffffff


	//   ....[4]....
        /*008c*/ 	.word	0xffffffff


	//   ....[5]....
        /*0090*/ 	.word	0xffffffff


	//----- nvinfo : EIATTR_COOP_GROUP_INSTR_OFFSETS
	.align		4
.L_31:
        /*0094*/ 	.byte	0x04, 0x28
        /*0096*/ 	.short	(.L_33 - .L_32)


	//   ....[0]....
.L_32:
        /*0098*/ 	.word	0x00000070


	//   ....[1]....
        /*009c*/ 	.word	0x00000080


	//   ....[2]....
        /*00a0*/ 	.word	0x00000140


	//   ....[3]....
        /*00a4*/ 	.word	0x00000330


	//   ....[4]....
        /*00a8*/ 	.word	0x00000370


	//   ....[5]....
        /*00ac*/ 	.word	0x000003b0


	//----- nvinfo : EIATTR_REG_RECONFIG
	.align		4
.L_33:
        /*00b0*/ 	.byte	0x01, 0x54
	.zero		2


	//----- nvinfo : EIATTR_SYSCALL_OFFSETS
	.align		4
        /*00b4*/ 	.byte	0x04, 0x46
        /*00b6*/ 	.short	(.L_35 - .L_34)


	//   ....[0]....
.L_34:
        /*00b8*/ 	.word	0x000016f0


	//----- nvinfo : EIATTR_MBARRIER_INSTR_OFFSETS
	.align		4
.L_35:
        /*00bc*/ 	.byte	0x04, 0x39
        /*00be*/ 	.short	(.L_37 - .L_36)


	//   ....[0]....
.L_36:
        /*00c0*/ 	.word	0x00000240
        /*00c4*/ 	.word	0x000000ff
        /*00c8*/ 	.word	0x00000000
        /*00cc*/ 	.short	0x0100
        /*00ce*/ 	.byte	0x08
	.zero		1


	//   ....[1]....
        /*00d0*/ 	.word	0x00000250
        /*00d4*/ 	.word	0x000000ff
        /*00d8*/ 	.word	0x00000038
        /*00dc*/ 	.short	0x0100
        /*00de*/ 	.byte	0x08
	.zero		1


	//   ....[2]....
        /*00e0*/ 	.word	0x00000260
        /*00e4*/ 	.word	0x000000ff
        /*00e8*/ 	.word	0x00000008
        /*00ec*/ 	.short	0x0100
        /*00ee*/ 	.byte	0x08
	.zero		1


	//   ....[3]....
        /*00f0*/ 	.word	0x00000270
        /*00f4*/ 	.word	0x000000ff
        /*00f8*/ 	.word	0x00000040
        /*00fc*/ 	.short	0x0100
        /*00fe*/ 	.byte	0x08
	.zero		1


	//   ....[4]....
        /*0100*/ 	.word	0x00000280
        /*0104*/ 	.word	0x000000ff
        /*0108*/ 	.word	0x00000010
        /*010c*/ 	.short	0x0100
        /*010e*/ 	.byte	0x08
	.zero		1


	//   ....[5]....
        /*0110*/ 	.word	0x00000290
        /*0114*/ 	.word	0x000000ff
        /*0118*/ 	.word	0x00000048
        /*011c*/ 	.short	0x0100
        /*011e*/ 	.byte	0x08
	.zero		1


	//   ....[6]....
        /*0120*/ 	.word	0x000002a0
        /*0124*/ 	.word	0x000000ff
        /*0128*/ 	.word	0x00000018
        /*012c*/ 	.short	0x0100
        /*012e*/ 	.byte	0x08
	.zero		1


	//   ....[7]....
        /*0130*/ 	.word	0x000002b0
        /*0134*/ 	.word	0x000000ff
        /*0138*/ 	.word	0x00000050
        /*013c*/ 	.short	0x0100
        /*013e*/ 	.byte	0x08
	.zero		1


	//   ....[8]....
        /*0140*/ 	.word	0x000002c0
        /*0144*/ 	.word	0x000000ff
        /*0148*/ 	.word	0x00000020
        /*014c*/ 	.short	0x0100
        /*014e*/ 	.byte	0x08
	.zero		1


	//   ....[9]....
        /*0150*/ 	.word	0x000002d0
        /*0154*/ 	.word	0x000000ff
        /*0158*/ 	.word	0x00000058
        /*015c*/ 	.short	0x0100
        /*015e*/ 	.byte	0x08
	.zero		1


	//   ....[10]....
        /*0160*/ 	.word	0x000002e0
        /*0164*/ 	.word	0x000000ff
        /*0168*/ 	.word	0x00000028
        /*016c*/ 	.short	0x0100
        /*016e*/ 	.byte	0x08
	.zero		1


	//   ....[11]....
        /*0170*/ 	.word	0x000002f0
        /*0174*/ 	.word	0x000000ff
        /*0178*/ 	.word	0x00000060
        /*017c*/ 	.short	0x0100
        /*017e*/ 	.byte	0x08
	.zero		1


	//   ....[12]....
        /*0180*/ 	.word	0x00000300
        /*0184*/ 	.word	0x000000ff
        /*0188*/ 	.word	0x00000030
        /*018c*/ 	.short	0x0100
        /*018e*/ 	.byte	0x08
	.zero		1


	//   ....[13]....
        /*0190*/ 	.word	0x00000310
        /*0194*/ 	.word	0x000000ff
        /*0198*/ 	.word	0x00000068
        /*019c*/ 	.short	0x0100
        /*019e*/ 	.byte	0x08
	.zero		1


	//   ....[14]....
        /*01a0*/ 	.word	0x00000620
        /*01a4*/ 	.word	0x000000ff
        /*01a8*/ 	.word	0x000000a0
        /*01ac*/ 	.short	0x0100
        /*01ae*/ 	.byte	0x08
	.zero		1


	//   ....[15]....
        /*01b0*/ 	.word	0x00000690
        /*01b4*/ 	.word	0x000000ff
        /*01b8*/ 	.word	0x000000a8
        /*01bc*/ 	.short	0x0100
        /*01be*/ 	.byte	0x08
	.zero		1


	//   ....[16]....
        /*01c0*/ 	.word	0x000006b0
        /*01c4*/ 	.word	0x000000ff
        /*01c8*/ 	.word	0x00000080
        /*01cc*/ 	.short	0x0100
        /*01ce*/ 	.byte	0x09
	.zero		1


	//   ....[17]....
        /*01d0*/ 	.word	0x000006c0
        /*01d4*/ 	.word	0x000000ff
        /*01d8*/ 	.word	0x00000088
        /*01dc*/ 	.short	0x0100
        /*01de*/ 	.byte	0x09
	.zero		1


	//   ....[18]....
        /*01e0*/ 	.word	0x000006d0
        /*01e4*/ 	.word	0x000000ff
        /*01e8*/ 	.word	0x00000090
        /*01ec*/ 	.short	0x0100
        /*01ee*/ 	.byte	0x09
	.zero		1


	//   ....[19]....
        /*01f0*/ 	.word	0x000006e0
        /*01f4*/ 	.word	0x000000ff
        /*01f8*/ 	.word	0x00000098
        /*01fc*/ 	.short	0x0100
        /*01fe*/ 	.byte	0x09
	.zero		1


	//   ....[20]....
        /*0200*/ 	.word	0x000015b0
        /*0204*/ 	.word	0x000000ff
        /*0208*/ 	.word	0xfffffff8
        /*020c*/ 	.short	0x010a
        /*020e*/ 	.byte	0x2b
	.zero		1


	//   ....[21]....
        /*0210*/ 	.word	0x00001770
        /*0214*/ 	.word	0x00000003
        /*0218*/ 	.word	0x00000000
        /*021c*/ 	.short	0x010a
        /*021e*/ 	.byte	0x3f
	.zero		1


	//   ....[22]....
        /*0220*/ 	.word	0x000017d0
        /*0224*/ 	.word	0x00000003
        /*0228*/ 	.word	0x00000000
        /*022c*/ 	.short	0x010a
        /*022e*/ 	.byte	0x3f
	.zero		1


	//   ....[23]....
        /*0230*/ 	.word	0x00001b30
        /*0234*/ 	.word	0x000000ff
        /*0238*/ 	.word	0x00000000
        /*023c*/ 	.short	0x010a
        /*023e*/ 	.byte	0x04
	.zero		1


	//   ....[24]....
        /*0240*/ 	.word	0x00001b70
        /*0244*/ 	.word	0x000000ff
        /*0248*/ 	.word	0x00000000
        /*024c*/ 	.short	0x010a
        /*024e*/ 	.byte	0x04
	.zero		1


	//   ....[25]....
        /*0250*/ 	.word	0x00001dd0
        /*0254*/ 	.word	0x000000ff
        /*0258*/ 	.word	0x00000000
        /*025c*/ 	.short	0x0101
        /*025e*/ 	.byte	0x04
	.zero		1


	//   ....[26]....
        /*0260*/ 	.word	0x00001ed0
        /*0264*/ 	.word	0x00000003
        /*0268*/ 	.word	0x00000000
        /*026c*/ 	.short	0x0101
        /*026e*/ 	.byte	0x2e
	.zero		1


	//   ....[27]....
        /*0270*/ 	.word	0x00001fc0
        /*0274*/ 	.word	0x000000ff
        /*0278*/ 	.word	0x00000000
        /*027c*/ 	.short	0x0101
        /*027e*/ 	.byte	0x04
	.zero		1


	//   ....[28]....
        /*0280*/ 	.word	0x00002030
        /*0284*/ 	.word	0x000000ff
        /*0288*/ 	.word	0x00000008
        /*028c*/ 	.short	0x010a
        /*028e*/ 	.byte	0x2b
	.zero		1


	//   ....[29]....
        /*0290*/ 	.word	0x000061b0
        /*0294*/ 	.word	0x00000000
        /*0298*/ 	.word	0x00000000
        /*029c*/ 	.short	0x0101
        /*029e*/ 	.byte	0x2e
	.zero		1


	//   ....[30]....
        /*02a0*/ 	.word	0x00006ac0
        /*02a4*/ 	.word	0x0000000b
        /*02a8*/ 	.word	0x00000038
        /*02ac*/ 	.short	0x010a
        /*02ae*/ 	.byte	0x3f
	.zero		1


	//   ....[31]....
        /*02b0*/ 	.word	0x00006eb0
        /*02b4*/ 	.word	0x00000006
        /*02b8*/ 	.word	0x000000a8
        /*02bc*/ 	.short	0x0101
        /*02be*/ 	.byte	0x3f
	.zero		1


	//   ....[32]....
        /*02c0*/ 	.word	0x000075c0
        /*02c4*/ 	.word	0x00000007
        /*02c8*/ 	.word	0x00000000
        /*02cc*/ 	.short	0x010a
        /*02ce*/ 	.byte	0x3f
	.zero		1


	//   ....[33]....
        /*02d0*/ 	.word	0x00007640
        /*02d4*/ 	.word	0x00000006
        /*02d8*/ 	.word	0x00000000
        /*02dc*/ 	.short	0x010a
        /*02de*/ 	.byte	0x3f
	.zero		1


	//   ....[34]....
        /*02e0*/ 	.word	0x000076d0
        /*02e4*/ 	.word	0x00000007
        /*02e8*/ 	.word	0x00000000
        /*02ec*/ 	.short	0x010a
        /*02ee*/ 	.byte	0x3f
	.zero		1


	//   ....[35]....
        /*02f0*/ 	.word	0x00007760
        /*02f4*/ 	.word	0x00000006
        /*02f8*/ 	.word	0x00000000
        /*02fc*/ 	.short	0x010a
        /*02fe*/ 	.byte	0x3f
	.zero		1


	//   ....[36]....
        /*0300*/ 	.word	0x000077f0
        /*0304*/ 	.word	0x00000007
        /*0308*/ 	.word	0x00000000
        /*030c*/ 	.short	0x010a
        /*030e*/ 	.byte	0x3f
	.zero		1


	//   ....[37]....
        /*0310*/ 	.word	0x00007880
        /*0314*/ 	.word	0x00000006
        /*0318*/ 	.word	0x00000000
        /*031c*/ 	.short	0x010a
        /*031e*/ 	.byte	0x3f
	.zero		1


	//   ....[38]....
        /*0320*/ 	.word	0x00007910
        /*0324*/ 	.word	0x00000005
        /*0328*/ 	.word	0x00000000
        /*032c*/ 	.short	0x010a
        /*032e*/ 	.byte	0x3f
	.zero		1


	//   ....[39]....
        /*0330*/ 	.word	0x00007980
        /*0334*/ 	.word	0x00000003
        /*0338*/ 	.word	0xfffffff8
        /*033c*/ 	.short	0x010a
        /*033e*/ 	.byte	0x3f
	.zero		1


	//   ....[40]....
        /*0340*/ 	.word	0x000079d0
        /*0344*/ 	.word	0x00000003
        /*0348*/ 	.word	0x00000000
        /*034c*/ 	.short	0x010a
        /*034e*/ 	.byte	0x3f
	.zero		1


	//   ....[41]....
        /*0350*/ 	.word	0x00007a30
        /*0354*/ 	.word	0x00000004
        /*0358*/ 	.word	0x00000000
        /*035c*/ 	.short	0x010a
        /*035e*/ 	.byte	0x3f
	.zero		1


	//   ....[42]....
        /*0360*/ 	.word	0x00007a90
        /*0364*/ 	.word	0x00000003
        /*0368*/ 	.word	0x00000008
        /*036c*/ 	.short	0x010a
        /*036e*/ 	.byte	0x3f
	.zero		1


	//   ....[43]....
        /*0370*/ 	.word	0x00007b60
        /*0374*/ 	.word	0x0000000b
        /*0378*/ 	.word	0x00000038
        /*037c*/ 	.short	0x010a
        /*037e*/ 	.byte	0x3f
	.zero		1


	//   ....[44]....
        /*0380*/ 	.word	0x00007c30
        /*0384*/ 	.word	0x00000007
        /*0388*/ 	.word	0x00000000
        /*038c*/ 	.short	0x010a
        /*038e*/ 	.byte	0x3f
	.zero		1


	//   ....[45]....
        /*0390*/ 	.word	0x00007c80
        /*0394*/ 	.word	0x00000006
        /*0398*/ 	.word	0x00000000
        /*039c*/ 	.short	0x010a
        /*039e*/ 	.byte	0x3f
	.zero		1


	//   ....[46]....
        /*03a0*/ 	.word	0x00007cd0
        /*03a4*/ 	.word	0x00000007
        /*03a8*/ 	.word	0x00000000
        /*03ac*/ 	.short	0x010a
        /*03ae*/ 	.byte	0x3f
	.zero		1


	//   ....[47]....
        /*03b0*/ 	.word	0x00007d20
        /*03b4*/ 	.word	0x00000006
        /*03b8*/ 	.word	0x00000000
        /*03bc*/ 	.short	0x010a
        /*03be*/ 	.byte	0x3f
	.zero		1


	//   ....[48]....
        /*03c0*/ 	.word	0x00007d70
        /*03c4*/ 	.word	0x00000007
        /*03c8*/ 	.word	0x00000000
        /*03cc*/ 	.short	0x010a
        /*03ce*/ 	.byte	0x3f
	.zero		1


	//   ....[49]....
        /*03d0*/ 	.word	0x00007dc0
        /*03d4*/ 	.word	0x00000006
        /*03d8*/ 	.word	0x00000000
        /*03dc*/ 	.short	0x010a
        /*03de*/ 	.byte	0x3f
	.zero		1


	//----- nvinfo : EIATTR_NUM_MBARRIERS
	.align		4
.L_37:
        /*03e0*/ 	.byte	0x03, 0x38
        /*03e2*/ 	.short	0x0014


	//----- nvinfo : EIATTR_EXIT_INSTR_OFFSETS
	.align		4
        /*03e4*/ 	.byte	0x04, 0x1c
        /*03e6*/ 	.short	(.L_39 - .L_38)


	//   ....[0]....
.L_38:
        /*03e8*/ 	.word	0x00001200


	//   ....[1]....
        /*03ec*/ 	.word	0x00001260


	//   ....[2]....
        /*03f0*/ 	.word	0x000067f0


	//   ....[3]....
        /*03f4*/ 	.word	0x00006820


	//   ....[4]....
        /*03f8*/ 	.word	0x00007960


	//----- nvinfo : EIATTR_MAX_THREADS
	.align		4
.L_39:
        /*03fc*/ 	.byte	0x04, 0x05
        /*03fe*/ 	.short	(.L_41 - .L_40)
.L_40:
        /*0400*/ 	.word	0x00000180
        /*0404*/ 	.word	0x00000001
        /*0408*/ 	.word	0x00000001


	//----- nvinfo : EIATTR_CRS_STACK_SIZE
	.align		4
.L_41:
        /*040c*/ 	.byte	0x04, 0x1e
        /*040e*/ 	.short	(.L_43 - .L_42)
.L_42:
        /*0410*/ 	.word	0x00000000


	//----- nvinfo : EIATTR_CBANK_PARAM_SIZE
	.align		4
.L_43:
        /*0414*/ 	.byte	0x03, 0x19
        /*0416*/ 	.short	0x0470


	//----- nvinfo : EIATTR_PARAM_CBANK
	.align		4
        /*0418*/ 	.byte	0x04, 0x0a
        /*041a*/ 	.short	(.L_45 - .L_44)
	.align		4
.L_44:
        /*041c*/ 	.word	index@(.nv.constant0._ZN7cutlass13device_kernelINS_4gemm6kernel13GemmUniversalIN4cute5tupleIJiiiiEEENS1_10collective13CollectiveMmaINS1_34MainloopSm90TmaGmmaWarpSpecializedILi7ENS5_IJNS4_1CILi1EEESB_SB_EEENS1_32KernelTmaWarpSpecializedPingpongEEENS5_IJNSA_ILi64EEENSA_ILi128EEENSA_ILi32EEEEEENS_10tfloat32_tENS5_IJlSB_lEEESJ_SK_NS4_8TiledMMAINS4_8MMA_AtomIJNS4_4SM904GMMA30MMA_64x128x8_F32TF32TF32_SS_TNILNSO_7ScaleInE1ELSQ_1EEEEEENS4_6LayoutISC_NS5_IJNSA_ILi0EEESU_SU_EEEEENS5_IJNS4_10UnderscoreESX_SX_EEEEENS4_13SM90_TMA_LOADENS4_14ComposedLayoutINS4_7SwizzleILi3ELi4ELi3EEENS4_18smem_ptr_flag_bitsILi32EEENST_INS5_IJNSA_ILi8EEESH_EEENS5_IJSH_SB_EEEEEEEvNS4_8identityES10_S1A_vS1B_EENS_8epilogue10collective6detail29Sm90TmaWarpSpecializedAdapterINS1E_15DefaultEpilogueISJ_SK_SK_NS1D_6thread17LinearCombinationISJ_Li1EffLNS1I_9ScaleType4KindE0ELNS_15FloatRoundStyleE2ESJ_EENS1_15EpilogueDefaultEEEEEvvEEEEvNT_6ParamsE)
        /*0420*/ 	.short	0x0210
        /*0422*/ 	.short	0x0470


	//----- nvinfo : EIATTR_SW_WAR
	.align		4
.L_45:
        /*0424*/ 	.byte	0x04, 0x36
        /*0426*/ 	.short	(.L_47 - .L_46)
.L_46:
        /*0428*/ 	.word	0x00000008
.L_47:


//--------------------- .nv.callgraph             --------------------------
	.section	.nv.callgraph,"",@"SHT_CUDA_CALLGRAPH"
	.align	4
	.sectionentsize	8
	.align		4
        /*0000*/ 	.word	0x00000000
	.align		4
        /*0004*/ 	.word	0xffffffff
	.align		4
        /*0008*/ 	.word	index@(_ZN7cutlass13device_kernelINS_4gemm6kernel13GemmUniversalIN4cute5tupleIJiiiiEEENS1_10collective13CollectiveMmaINS1_34MainloopSm90TmaGmmaWarpSpecializedILi7ENS5_IJNS4_1CILi1EEESB_SB_EEENS1_32KernelTmaWarpSpecializedPingpongEEENS5_IJNSA_ILi64EEENSA_ILi128EEENSA_ILi32EEEEEENS_10tfloat32_tENS5_IJlSB_lEEESJ_SK_NS4_8TiledMMAINS4_8MMA_AtomIJNS4_4SM904GMMA30MMA_64x128x8_F32TF32TF32_SS_TNILNSO_7ScaleInE1ELSQ_1EEEEEENS4_6LayoutISC_NS5_IJNSA_ILi0EEESU_SU_EEEEENS5_IJNS4_10UnderscoreESX_SX_EEEEENS4_13SM90_TMA_LOADENS4_14ComposedLayoutINS4_7SwizzleILi3ELi4ELi3EEENS4_18smem_ptr_flag_bitsILi32EEENST_INS5_IJNSA_ILi8EEESH_EEENS5_IJSH_SB_EEEEEEEvNS4_8identityES10_S1A_vS1B_EENS_8epilogue10collective6detail29Sm90TmaWarpSpecializedAdapterINS1E_15DefaultEpilogueISJ_SK_SK_NS1D_6thread17LinearCombinationISJ_Li1EffLNS1I_9ScaleType4KindE0ELNS_15FloatRoundStyleE2ESJ_EENS1_15EpilogueDefaultEEEEEvvEEEEvNT_6ParamsE)
	.align		4
        /*000c*/ 	.word	index@(__assertfail)
	.align		4
        /*0010*/ 	.word	0x00000000
	.align		4
        /*0014*/ 	.word	0xfffffffe
	.align		4
        /*0018*/ 	.word	0x00000000
	.align		4
        /*001c*/ 	.word	0xfffffffd
	.align		4
        /*0020*/ 	.word	0x00000000
	.align		4
        /*0024*/ 	.word	0xfffffffc


//--------------------- .nv.constant4             --------------------------
	.section	.nv.constant4,"a",@progbits
	.align	8
	.align		8
.nv.constant4:
        /*0000*/ 	.dword	__assertfail
	.align		8
        /*0008*/ 	.dword	__unnamed_1
	.align		8
        /*0010*/ 	.dword	_ZN40_INTERNAL_002b6a40_4_k_cu_8611a147_212834cuda3std3__45__cpo5beginE
	.align		8
        /*0018*/ 	.dword	_ZN40_INTERNAL_002b6a40_4_k_cu_8611a147_212834cuda3std3__45__cpo3endE
	.align		8
        /*0020*/ 	.dword	_ZN40_INTERNAL_002b6a40_4_k_cu_8611a147_212834cuda3std3__45__cpo6cbeginE
	.align		8
        /*0028*/ 	.dword	_ZN40_INTERNAL_002b6a40_4_k_cu_8611a147_212834cuda3std3__45__cpo4cendE
	.align		8
        /*0030*/ 	.dword	_ZN40_INTERNAL_002b6a40_4_k_cu_8611a147_212834cuda3std3__442_GLOBAL__N__002b6a40_4_k_cu_8611a147_212836ignoreE
	.align		8
        /*0038*/ 	.dword	_ZN40_INTERNAL_002b6a40_4_k_cu_8611a147_212834cuda3std3__419piecewise_constructE
	.align		8
        /*0040*/ 	.dword	_ZN40_INTERNAL_002b6a40_4_k_cu_8611a147_212834cuda3std3__48in_placeE
	.align		8
        /*0048*/ 	.dword	_ZN40_INTERNAL_002b6a40_4_k_cu_8611a147_212834cuda3std6ranges3__45__cpo4swapE
	.align		8
        /*0050*/ 	.dword	_ZN40_INTERNAL_002b6a40_4_k_cu_8611a147_212834cuda3std6ranges3__45__cpo9iter_moveE
	.align		8
        /*0058*/ 	.dword	_ZN40_INTERNAL_002b6a40_4_k_cu_8611a147_212834cute7productE
	.align		8
        /*0060*/ 	.dword	_ZN40_INTERNAL_002b6a40_4_k_cu_8611a147_212834cute1_E
	.align		8
        /*0068*/ 	.dword	$str$22
	.align		8
        /*0070*/ 	.dword	$str$23


//--------------------- .text._ZN7cutlass13device_kernelINS_4gemm6kernel13GemmUniversalIN4cute5tupleIJiiiiEEENS1_10collective13CollectiveMmaINS1_34MainloopSm90TmaGmmaWarpSpecializedILi7ENS5_IJNS4_1CILi1EEESB_SB_EEENS1_32KernelTmaWarpSpecializedPingpongEEENS5_IJNSA_ILi64EEENSA_ILi128EEENSA_ILi32EEEEEENS_10tfloat32_tENS5_IJlSB_lEEESJ_SK_NS4_8TiledMMAINS4_8MMA_AtomIJNS4_4SM904GMMA30MMA_64x128x8_F32TF32TF32_SS_TNILNSO_7ScaleInE1ELSQ_1EEEEEENS4_6LayoutISC_NS5_IJNSA_ILi0EEESU_SU_EEEEENS5_IJNS4_10UnderscoreESX_SX_EEEEENS4_13SM90_TMA_LOADENS4_14ComposedLayoutINS4_7SwizzleILi3ELi4ELi3EEENS4_18smem_ptr_flag_bitsILi32EEENST_INS5_IJNSA_ILi8EEESH_EEENS5_IJSH_SB_EEEEEEEvNS4_8identityES10_S1A_vS1B_EENS_8epilogue10collective6detail29Sm90TmaWarpSpecializedAdapterINS1E_15DefaultEpilogueISJ_SK_SK_NS1D_6thread17LinearCombinationISJ_Li1EffLNS1I_9ScaleType4KindE0ELNS_15FloatRoundStyleE2ESJ_EENS1_15EpilogueDefaultEEEEEvvEEEEvNT_6ParamsE --------------------------
	.section	.text._ZN7cutlass13device_kernelINS_4gemm6kernel13GemmUniversalIN4cute5tupleIJiiiiEEENS1_10collective13CollectiveMmaINS1_34MainloopSm90TmaGmmaWarpSpecializedILi7ENS5_IJNS4_1CILi1EEESB_SB_EEENS1_32KernelTmaWarpSpecializedPingpongEEENS5_IJNSA_ILi64EEENSA_ILi128EEENSA_ILi32EEEEEENS_10tfloat32_tENS5_IJlSB_lEEESJ_SK_NS4_8TiledMMAINS4_8MMA_AtomIJNS4_4SM904GMMA30MMA_64x128x8_F32TF32TF32_SS_TNILNSO_7ScaleInE1ELSQ_1EEEEEENS4_6LayoutISC_NS5_IJNSA_ILi0EEESU_SU_EEEEENS5_IJNS4_10UnderscoreESX_SX_EEEEENS4_13SM90_TMA_LOADENS4_14ComposedLayoutINS4_7SwizzleILi3ELi4ELi3EEENS4_18smem_ptr_flag_bitsILi32EEENST_INS5_IJNSA_ILi8EEESH_EEENS5_IJSH_SB_EEEEEEEvNS4_8identityES10_S1A_vS1B_EENS_8epilogue10collective6detail29Sm90TmaWarpSpecializedAdapterINS1E_15DefaultEpilogueISJ_SK_SK_NS1D_6thread17LinearCombinationISJ_Li1EffLNS1I_9ScaleType4KindE0ELNS_15FloatRoundStyleE2ESJ_EENS1_15EpilogueDefaultEEEEEvvEEEEvNT_6ParamsE,"ax",@progbits
	.align	128
.text._ZN7cutlass13device_kernelINS_4gemm6kernel13GemmUniversalIN4cute5tupleIJiiiiEEENS1_10collective13CollectiveMmaINS1_34MainloopSm90TmaGmmaWarpSpecializedILi7ENS5_IJNS4_1CILi1EEESB_SB_EEENS1_32KernelTmaWarpSpecializedPingpongEEENS5_IJNSA_ILi64EEENSA_ILi128EEENSA_ILi32EEEEEENS_10tfloat32_tENS5_IJlSB_lEEESJ_SK_NS4_8TiledMMAINS4_8MMA_AtomIJNS4_4SM904GMMA30MMA_64x128x8_F32TF32TF32_SS_TNILNSO_7ScaleInE1ELSQ_1EEEEEENS4_6LayoutISC_NS5_IJNSA_ILi0EEESU_SU_EEEEENS5_IJNS4_10UnderscoreESX_SX_EEEEENS4_13SM90_TMA_LOADENS4_14ComposedLayoutINS4_7SwizzleILi3ELi4ELi3EEENS4_18smem_ptr_flag_bitsILi32EEENST_INS5_IJNSA_ILi8EEESH_EEENS5_IJSH_SB_EEEEEEEvNS4_8identityES10_S1A_vS1B_EENS_8epilogue10collective6detail29Sm90TmaWarpSpecializedAdapterINS1E_15DefaultEpilogueISJ_SK_SK_NS1D_6thread17LinearCombinationISJ_Li1EffLNS1I_9ScaleType4KindE0ELNS_15FloatRoundStyleE2ESJ_EENS1_15EpilogueDefaultEEEEEvvEEEEvNT_6ParamsE:
        .type           _ZN7cutlass13device_kernelINS_4gemm6kernel13GemmUniversalIN4cute5tupleIJiiiiEEENS1_10collective13CollectiveMmaINS1_34MainloopSm90TmaGmmaWarpSpecializedILi7ENS5_IJNS4_1CILi1EEESB_SB_EEENS1_32KernelTmaWarpSpecializedPingpongEEENS5_IJNSA_ILi64EEENSA_ILi128EEENSA_ILi32EEEEEENS_10tfloat32_tENS5_IJlSB_lEEESJ_SK_NS4_8TiledMMAINS4_8MMA_AtomIJNS4_4SM904GMMA30MMA_64x128x8_F32TF32TF32_SS_TNILNSO_7ScaleInE1ELSQ_1EEEEEENS4_6LayoutISC_NS5_IJNSA_ILi0EEESU_SU_EEEEENS5_IJNS4_10UnderscoreESX_SX_EEEEENS4_13SM90_TMA_LOADENS4_14ComposedLayoutINS4_7SwizzleILi3ELi4ELi3EEENS4_18smem_ptr_flag_bitsILi32EEENST_INS5_IJNSA_ILi8EEESH_EEENS5_IJSH_SB_EEEEEEEvNS4_8identityES10_S1A_vS1B_EENS_8epilogue10collective6detail29Sm90TmaWarpSpecializedAdapterINS1E_15DefaultEpilogueISJ_SK_SK_NS1D_6thread17LinearCombinationISJ_Li1EffLNS1I_9ScaleType4KindE0ELNS_15FloatRoundStyleE2ESJ_EENS1_15EpilogueDefaultEEEEEvvEEEEvNT_6ParamsE,@function
        .size           _ZN7cutlass13device_kernelINS_4gemm6kernel13GemmUniversalIN4cute5tupleIJiiiiEEENS1_10collective13CollectiveMmaINS1_34MainloopSm90TmaGmmaWarpSpecializedILi7ENS5_IJNS4_1CILi1EEESB_SB_EEENS1_32KernelTmaWarpSpecializedPingpongEEENS5_IJNSA_ILi64EEENSA_ILi128EEENSA_ILi32EEEEEENS_10tfloat32_tENS5_IJlSB_lEEESJ_SK_NS4_8TiledMMAINS4_8MMA_AtomIJNS4_4SM904GMMA30MMA_64x128x8_F32TF32TF32_SS_TNILNSO_7ScaleInE1ELSQ_1EEEEEENS4_6LayoutISC_NS5_IJNSA_ILi0EEESU_SU_EEEEENS5_IJNS4_10UnderscoreESX_SX_EEEEENS4_13SM90_TMA_LOADENS4_14ComposedLayoutINS4_7SwizzleILi3ELi4ELi3EEENS4_18smem_ptr_flag_bitsILi32EEENST_INS5_IJNSA_ILi8EEESH_EEENS5_IJSH_SB_EEEEEEEvNS4_8identityES10_S1A_vS1B_EENS_8epilogue10collective6detail29Sm90TmaWarpSpecializedAdapterINS1E_15DefaultEpilogueISJ_SK_SK_NS1D_6thread17LinearCombinationISJ_Li1EffLNS1I_9ScaleType4KindE0ELNS_15FloatRoundStyleE2ESJ_EENS1_15EpilogueDefaultEEEEEvvEEEEvNT_6ParamsE,(.L_x_203 - _ZN7cutlass13device_kernelINS_4gemm6kernel13GemmUniversalIN4cute5tupleIJiiiiEEENS1_10collective13CollectiveMmaINS1_34MainloopSm90TmaGmmaWarpSpecializedILi7ENS5_IJNS4_1CILi1EEESB_SB_EEENS1_32KernelTmaWarpSpecializedPingpongEEENS5_IJNSA_ILi64EEENSA_ILi128EEENSA_ILi32EEEEEENS_10tfloat32_tENS5_IJlSB_lEEESJ_SK_NS4_8TiledMMAINS4_8MMA_AtomIJNS4_4SM904GMMA30MMA_64x128x8_F32TF32TF32_SS_TNILNSO_7ScaleInE1ELSQ_1EEEEEENS4_6LayoutISC_NS5_IJNSA_ILi0EEESU_SU_EEEEENS5_IJNS4_10UnderscoreESX_SX_EEEEENS4_13SM90_TMA_LOADENS4_14ComposedLayoutINS4_7SwizzleILi3ELi4ELi3EEENS4_18smem_ptr_flag_bitsILi32EEENST_INS5_IJNSA_ILi8EEESH_EEENS5_IJSH_SB_EEEEEEEvNS4_8identityES10_S1A_vS1B_EENS_8epilogue10collective6detail29Sm90TmaWarpSpecializedAdapterINS1E_15DefaultEpilogueISJ_SK_SK_NS1D_6thread17LinearCombinationISJ_Li1EffLNS1I_9ScaleType4KindE0ELNS_15FloatRoundStyleE2ESJ_EENS1_15EpilogueDefaultEEEEEvvEEEEvNT_6ParamsE)
        .other          _ZN7cutlass13device_kernelINS_4gemm6kernel13GemmUniversalIN4cute5tupleIJiiiiEEENS1_10collective13CollectiveMmaINS1_34MainloopSm90TmaGmmaWarpSpecializedILi7ENS5_IJNS4_1CILi1EEESB_SB_EEENS1_32KernelTmaWarpSpecializedPingpongEEENS5_IJNSA_ILi64EEENSA_ILi128EEENSA_ILi32EEEEEENS_10tfloat32_tENS5_IJlSB_lEEESJ_SK_NS4_8TiledMMAINS4_8MMA_AtomIJNS4_4SM904GMMA30MMA_64x128x8_F32TF32TF32_SS_TNILNSO_7ScaleInE1ELSQ_1EEEEEENS4_6LayoutISC_NS5_IJNSA_ILi0EEESU_SU_EEEEENS5_IJNS4_10UnderscoreESX_SX_EEEEENS4_13SM90_TMA_LOADENS4_14ComposedLayoutINS4_7SwizzleILi3ELi4ELi3EEENS4_18smem_ptr_flag_bitsILi32EEENST_INS5_IJNSA_ILi8EEESH_EEENS5_IJSH_SB_EEEEEEEvNS4_8identityES10_S1A_vS1B_EENS_8epilogue10collective6detail29Sm90TmaWarpSpecializedAdapterINS1E_15DefaultEpilogueISJ_SK_SK_NS1D_6thread17LinearCombinationISJ_Li1EffLNS1I_9ScaleType4KindE0ELNS_15FloatRoundStyleE2ESJ_EENS1_15EpilogueDefaultEEEEEvvEEEEvNT_6ParamsE,@"STO_CUDA_ENTRY STV_DEFAULT"
_ZN7cutlass13device_kernelINS_4gemm6kernel13GemmUniversalIN4cute5tupleIJiiiiEEENS1_10collective13CollectiveMmaINS1_34MainloopSm90TmaGmmaWarpSpecializedILi7ENS5_IJNS4_1CILi1EEESB_SB_EEENS1_32KernelTmaWarpSpecializedPingpongEEENS5_IJNSA_ILi64EEENSA_ILi128EEENSA_ILi32EEEEEENS_10tfloat32_tENS5_IJlSB_lEEESJ_SK_NS4_8TiledMMAINS4_8MMA_AtomIJNS4_4SM904GMMA30MMA_64x128x8_F32TF32TF32_SS_TNILNSO_7ScaleInE1ELSQ_1EEEEEENS4_6LayoutISC_NS5_IJNSA_ILi0EEESU_SU_EEEEENS5_IJNS4_10UnderscoreESX_SX_EEEEENS4_13SM90_TMA_LOADENS4_14ComposedLayoutINS4_7SwizzleILi3ELi4ELi3EEENS4_18smem_ptr_flag_bitsILi32EEENST_INS5_IJNSA_ILi8EEESH_EEENS5_IJSH_SB_EEEEEEEvNS4_8identityES10_S1A_vS1B_EENS_8epilogue10collective6detail29Sm90TmaWarpSpecializedAdapterINS1E_15DefaultEpilogueISJ_SK_SK_NS1D_6thread17LinearCombinationISJ_Li1EffLNS1I_9ScaleType4KindE0ELNS_15FloatRoundStyleE2ESJ_EENS1_15EpilogueDefaultEEEEEvvEEEEvNT_6ParamsE:
[----:B------:R-:W0:Y:S02]  /*0000*/  LDC R1, c[0x0][0x28] ;  /* 0x00000a00ff017b82 */ /* 0x000e240000000800 */
[----:B0-----:R-:W-:Y:S01]  /*0010*/  VIADD R1, R1, 0xfffffff8 ;  /* 0xfffffff801017836 */ /* 0x001fe20000000000 */
[----:B------:R-:W0:Y:S01]  /*0020*/  S2R R4, SR_TID.X ;  /* 0x0000000000047919 */ /* 0x000e220000002100 */
[----:B------:R-:W-:Y:S01]  /*0030*/  ELECT P0, URZ, PT ;  /* 0x00000000003f782f */ /* 0x000fe20003800000 */
[----:B------:R-:W-:Y:S01]  /*0040*/  BSSY B0, `(.L_x_0) ;  /* 0x000000f000007945 */ /* 0x000fe20003800000 */
[--C-:B0-----:R-:W-:Y:S02]  /*0050*/  SHF.R.U32.HI R0, RZ, 0x5, R4.reuse ;  /* 0x00000005ff007819 */ /* 0x101fe40000011604 */
[----:B------:R-:W-:-:S03]  /*0060*/  SHF.R.U32.HI R5, RZ, 0x7, R4 ;  /* 0x00000007ff057819 */ /* 0x000fc60000011604 */
[----:B------:R-:W0:Y:S04]  /*0070*/  SHFL.IDX PT, R2, R0, RZ, 0x1f ;  /* 0x00001fff00027589 */ /* 0x000e2800000e0000 */
[----:B------:R1:W2:Y:S01]  /*0080*/  SHFL.IDX PT, R7, R5, RZ, 0x1f ;  /* 0x00001fff05077589 */ /* 0x0002a200000e0000 */
[----:B0-----:R-:W-:-:S13]  /*0090*/  ISETP.NE.OR P0, PT, R2, RZ, !P0 ;  /* 0x000000ff0200720c */ /* 0x001fda0004705670 */
[----:B-12---:R-:W-:Y:S05]  /*00a0*/  @P0 BRA `(.L_x_1) ;  /* 0x0000000000200947 */ /* 0x006fea0003800000 */
[----:B------:R-:W-:Y:S02]  /*00b0*/  ULDC.64 UR4, c[0x0][0x198] ;  /* 0x0000660000047ab9 */ /* 0x000fe40000000a00 */
[----:B------:R-:W-:Y:S02]  /*00c0*/  UIADD3 UR6, UP0, UR4, 0xf0, URZ ;  /* 0x000000f004067890 */ /* 0x000fe4000ff1e03f */
[----:B------:R-:W-:Y:S02]  /*00d0*/  UIADD3 UR4, UP1, UR4, 0x1f0, URZ ;  /* 0x000001f004047890 */ /* 0x000fe4000ff3e03f */
[----:B------:R-:W-:Y:S02]  /*00e0*/  UIADD3.X UR7, URZ, UR5, URZ, UP0, !UPT ;  /* 0x000000053f077290 */ /* 0x000fe400087fe43f */
[----:B------:R-:W-:-:S07]  /*00f0*/  UIADD3.X UR5, URZ, UR5, URZ, UP1, !UPT ;  /* 0x000000053f057290 */ /* 0x000fce0008ffe43f */
[----:B------:R0:W-:Y:S02]  /*0100*/  UTMACCTL.PF [UR6] ;  /* 0x00000000060079b9 */ /* 0x0001e40008040000 */
[----:B------:R0:W-:Y:S02]  /*0110*/  UTMACCTL.PF [UR4] ;  /* 0x00000000040079b9 */ /* 0x0001e40008040000 */
[----:B0-----:R-:W-:Y:S01]  /*0120*/  NOP ;  /* 0x0000000000007918 */ /* 0x001fe20000000000 */
.L_x_1:
[----:B------:R-:W-:Y:S05]  /*0130*/  BSYNC B0 ;  /* 0x0000000000007941 */ /* 0x000fea0003800000 */
.L_x_0:
[----:B------:R-:W0:Y:S02]  /*0140*/  SHFL.IDX PT, R3, R0, RZ, 0x1f ;  /* 0x00001fff00037589 */ /* 0x000e2400000e0000 */
[----:B0-----:R-:W-:-:S13]  /*0150*/  ISETP.NE.AND P0, PT, R3, RZ, PT ;  /* 0x000000ff0300720c */ /* 0x001fda0003f05270 */
[----:B------:R-:W-:Y:S05]  /*0160*/  @P0 BRA `(.L_x_2) ;  /* 0x0000000000700947 */ /* 0x000fea0003800000 */
[----:B------:R-:W0:Y:S01]  /*0170*/  S2UR UR8, SR_CgaCtaId ;  /* 0x00000000000879c3 */ /* 0x000e220000008800 */
[----:B------:R-:W-:Y:S01]  /*0180*/  UMOV UR4, 0x400 ;  /* 0x0000040000047882 */ /* 0x000fe20000000000 */
[----:B------:R-:W-:Y:S01]  /*0190*/  UMOV UR5, 0x1 ;  /* 0x0000000100057882 */ /* 0x000fe20000000000 */
[----:B------:R-:W-:Y:S01]  /*01a0*/  UMOV UR6, 0x80 ;  /* 0x0000008000067882 */ /* 0x000fe20000000000 */
[----:B------:R-:W-:Y:S01]  /*01b0*/  ELECT P0, URZ, PT ;  /* 0x00000000003f782f */ /* 0x000fe20003800000 */
[----:B------:R-:W-:-:S04]  /*01c0*/  UIADD3 UR6, -UR6, 0x100000, URZ ;  /* 0x0010000006067890 */ /* 0x000fc8000fffe13f */
[----:B------:R-:W-:Y:S02]  /*01d0*/  USHF.L.U32 UR7, UR6, 0xb, URZ ;  /* 0x0000000b06077899 */ /* 0x000fe4000800063f */
[----:B------:R-:W-:Y:S02]  /*01e0*/  USHF.L.U32 UR6, UR6, 0x1, URZ ;  /* 0x0000000106067899 */ /* 0x000fe4000800063f */
[----:B0-----:R-:W-:Y:S02]  /*01f0*/  ULEA UR8, UR8, UR4, 0x18 ;  /* 0x0000000408087291 */ /* 0x001fe4000f8ec03f */
[----:B------:R-:W-:-:S04]  /*0200*/  UIADD3 UR4, -UR5, 0x100000, URZ ;  /* 0x0010000005047890 */ /* 0x000fc8000fffe13f */
[----:B------:R-:W-:Y:S02]  /*0210*/  USHF.L.U32 UR5, UR4, 0xb, URZ ;  /* 0x0000000b04057899 */ /* 0x000fe4000800063f */
[----:B------:R-:W-:Y:S01]  /*0220*/  USHF.L.U32 UR4, UR4, 0x1, URZ ;  /* 0x0000000104047899 */ /* 0x000fe2000800063f */
[----:B------:R-:W0:Y:S11]  /*0230*/  FENCE.VIEW.ASYNC.S ;  /* 0x00000000000073c6 */ /* 0x000e360000000000 */
[----:B0-----:R0:W1:Y:S01]  /*0240*/  SYNCS.EXCH.64 URZ, [UR8], UR4 ;  /* 0x00000004083f75b2 */ /* 0x0010620008000100 */
[----:B------:R0:W2:Y:S01]  /*0250*/  SYNCS.EXCH.64 URZ, [UR8+0x38], UR6 ;  /* 0x00003806083f75b2 */ /* 0x0000a20008000100 */
[----:B------:R0:W3:Y:S01]  /*0260*/  SYNCS.EXCH.64 URZ, [UR8+0x8], UR4 ;  /* 0x00000804083f75b2 */ /* 0x0000e20008000100 */
[----:B------:R0:W4:Y:S01]  /*0270*/  SYNCS.EXCH.64 URZ, [UR8+0x40], UR6 ;  /* 0x00004006083f75b2 */ /* 0x0001220008000100 */
[----:B------:R0:W0:Y:S01]  /*0280*/  SYNCS.EXCH.64 URZ, [UR8+0x10], UR4 ;  /* 0x00001004083f75b2 */ /* 0x0000220008000100 */
        /* <DEDUP_REMOVED lines=9> */
[----:B------:R-:W-:Y:S01]  /*0320*/  NOP ;  /* 0x0000000000007918 */ /* 0x000fe20000000000 */
.L_x_2:
[----:B------:R-:W5:Y:S01]  /*0330*/  SHFL.IDX PT, R6, R0, RZ, 0x1f ;  /* 0x00001fff00067589 */ /* 0x000f6200000e0000 */
[----:B------:R-:W-:Y:S01]  /*0340*/  ELECT P0, URZ, PT ;  /* 0x00000000003f782f */ /* 0x000fe20003800000 */
[----:B------:R-:W-:Y:S01]  /*0350*/  NOP ;  /* 0x0000000000007918 */ /* 0x000fe20000000000 */
[----:B------:R-:W-:Y:S01]  /*0360*/  ELECT P1, URZ, PT ;  /* 0x00000000003f782f */ /* 0x000fe20003820000 */
[----:B------:R-:W1:Y:S01]  /*0370*/  SHFL.IDX PT, R3, R0, RZ, 0x1f ;  /* 0x00001fff00037589 */ /* 0x000e6200000e0000 */
[----:B0-----:R-:W-:Y:S01]  /*0380*/  UMOV UR4, 0x20 ;  /* 0x0000002000047882 */ /* 0x001fe20000000000 */
[----:B------:R-:W-:Y:S01]  /*0390*/  UMOV UR11, 0x80 ;  /* 0x00000080000b7882 */ /* 0x000fe20000000000 */
[----:B------:R-:W-:Y:S01]  /*03a0*/  NOP ;  /* 0x0000000000007918 */ /* 0x000fe20000000000 */
[----:B------:R-:W0:Y:S01]  /*03b0*/  SHFL.IDX PT, R5, R5, RZ, 0x1f ;  /* 0x00001fff05057589 */ /* 0x000e2200000e0000 */
[C---:B------:R-:W-:Y:S01]  /*03c0*/  VIADD R31, R7.reuse, 0xffffffff ;  /* 0xffffffff071f7836 */ /* 0x040fe20000000000 */
[----:B------:R-:W-:Y:S01]  /*03d0*/  ULDC.64 UR36, c[0x0][0x208] ;  /* 0x0000820000247ab9 */ /* 0x000fe20000000a00 */
[----:B------:R-:W-:-:S03]  /*03e0*/  ISETP.NE.AND P2, PT, R7, RZ, PT ;  /* 0x000000ff0700720c */ /* 0x000fc60003f45270 */
[----:B------:R-:W-:Y:S02]  /*03f0*/  ISETP.GE.U32.AND P3, PT, R31, 0x2, PT ;  /* 0x000000021f00780c */ /* 0x000fe40003f66070 */
[----:B-----5:R-:W-:Y:S02]  /*0400*/  ISETP.NE.OR P0, PT, R6, RZ, !P0 ;  /* 0x000000ff0600720c */ /* 0x020fe40004705670 */
[----:B-1----:R-:W-:Y:S02]  /*0410*/  ISETP.NE.OR P1, PT, R3, RZ, !P1 ;  /* 0x000000ff0300720c */ /* 0x002fe40004f25670 */
[----:B------:R-:W-:Y:S02]  /*0420*/  SHF.R.S32.HI R3, RZ, 0x1f, R2 ;  /* 0x0000001fff037819 */ /* 0x000fe40000011402 */
[----:B0-----:R-:W-:Y:S02]  /*0430*/  R2UR UR43, R5 ;  /* 0x00000000052b72ca */ /* 0x001fe400000e0000 */
[----:B------:R-:W-:-:S05]  /*0440*/  LEA.HI R3, R3, R2, RZ, 0x2 ;  /* 0x0000000203037211 */ /* 0x000fca00078f10ff */
[----:B------:R-:W-:Y:S01]  /*0450*/  VOTEU.ALL UP0, P0 ;  /* 0x00000000003f7886 */ /* 0x000fe20000000000 */
[----:B------:R-:W-:Y:S01]  /*0460*/  LOP3.LUT R3, R3, 0xfffffffc, RZ, 0xc0, !PT ;  /* 0xfffffffc03037812 */ /* 0x000fe200078ec0ff */
[----:B------:R-:W-:-:S03]  /*0470*/  VOTEU.ALL UP1, P1 ;  /* 0x00000000003f7886 */ /* 0x000fc60000820000 */
[----:B------:R-:W0:Y:S01]  /*0480*/  @!UP0 S2UR UR7, SR_CgaCtaId ;  /* 0x00000000000789c3 */ /* 0x000e220000008800 */
[----:B------:R-:W-:Y:S01]  /*0490*/  @!UP0 UMOV UR6, 0x400 ;  /* 0x0000040000068882 */ /* 0x000fe20000000000 */
[----:B------:R-:W-:-:S04]  /*04a0*/  @!UP0 UIADD3 UR4, -UR4, 0x100000, URZ ;  /* 0x0010000004048890 */ /* 0x000fc8000fffe13f */
[----:B------:R-:W-:Y:S02]  /*04b0*/  @!UP0 USHF.L.U32 UR5, UR4, 0xb, URZ ;  /* 0x0000000b04058899 */ /* 0x000fe4000800063f */
[----:B------:R-:W-:Y:S01]  /*04c0*/  @!UP0 USHF.L.U32 UR4, UR4, 0x1, URZ ;  /* 0x0000000104048899 */ /* 0x000fe2000800063f */
[----:B------:R-:W-:Y:S01]  /*04d0*/  IMAD.IADD R14, R2, 0x1, -R3 ;  /* 0x00000001020e7824 */ /* 0x000fe200078e0a03 */
[----:B------:R-:W-:Y:S01]  /*04e0*/  @!UP1 UMOV UR9, 0x400 ;  /* 0x0000040000099882 */ /* 0x000fe20000000000 */
[----:B------:R-:W-:Y:S01]  /*04f0*/  VOTEU.ALL UP2, P1 ;  /* 0x00000000003f7886 */ /* 0x000fe20000840000 */
[----:B------:R-:W-:Y:S01]  /*0500*/  VOTEU.ALL UP3, P1 ;  /* 0x00000000003f7886 */ /* 0x000fe20000860000 */
[----:B------:R-:W-:Y:S01]  /*0510*/  VOTEU.ALL UP4, P1 ;  /* 0x00000000003f7886 */ /* 0x000fe20000880000 */
[----:B------:R-:W1:Y:S01]  /*0520*/  @!UP1 S2UR UR10, SR_CgaCtaId ;  /* 0x00000000000a99c3 */ /* 0x000e620000008800 */
[----:B------:R-:W-:Y:S01]  /*0530*/  VOTEU.ALL UP5, P1 ;  /* 0x00000000003f7886 */ /* 0x000fe200008a0000 */
[----:B------:R-:W-:-:S04]  /*0540*/  SHF.R.S32.HI R3, RZ, 0x1f, R4 ;  /* 0x0000001fff037819 */ /* 0x000fc80000011404 */
[----:B------:R-:W-:-:S04]  /*0550*/  LEA.HI R3, R3, R4, RZ, 0x7 ;  /* 0x0000000403037211 */ /* 0x000fc800078f38ff */
[----:B------:R-:W-:-:S05]  /*0560*/  LOP3.LUT R3, R3, 0xffffff80, RZ, 0xc0, !PT ;  /* 0xffffff8003037812 */ /* 0x000fca00078ec0ff */
[----:B------:R-:W-:Y:S01]  /*0570*/  IMAD.IADD R5, R4, 0x1, -R3 ;  /* 0x0000000104057824 */ /* 0x000fe200078e0a03 */
[----:B0-----:R-:W-:Y:S02]  /*0580*/  @!UP0 ULEA UR8, UR7, UR6, 0x18 ;  /* 0x0000000607088291 */ /* 0x001fe4000f8ec03f */
[----:B------:R-:W-:-:S04]  /*0590*/  @!UP1 UIADD3 UR6, -UR11, 0x100000, URZ ;  /* 0x001000000b069890 */ /* 0x000fc8000fffe13f */
[----:B------:R-:W-:Y:S02]  /*05a0*/  @!UP1 USHF.L.U32 UR7, UR6, 0xb, URZ ;  /* 0x0000000b06079899 */ /* 0x000fe4000800063f */
[----:B------:R-:W-:Y:S01]  /*05b0*/  @!UP1 USHF.L.U32 UR6, UR6, 0x1, URZ ;  /* 0x0000000106069899 */ /* 0x000fe2000800063f */
[----:B------:R-:W-:Y:S01]  /*05c0*/  VOTEU.ALL UP0, P0 ;  /* 0x00000000003f7886 */ /* 0x000fe20000000000 */
[----:B-1----:R-:W-:Y:S01]  /*05d0*/  @!UP1 ULEA UR9, UR10, UR9, 0x18 ;  /* 0x000000090a099291 */ /* 0x002fe2000f8ec03f */
[----:B------:R-:W-:Y:S02]  /*05e0*/  VOTEU.ALL UP1, P0 ;  /* 0x00000000003f7886 */ /* 0x000fe40000020000 */
[----:B------:R-:W-:Y:S01]  /*05f0*/  ULDC.64 UR10, c[0x0][0x598] ;  /* 0x00016600000a7ab9 */ /* 0x000fe20000000a00 */
[----:B------:R-:W-:Y:S01]  /*0600*/  ISETP.NE.AND P0, PT, R14, 0x3, PT ;  /* 0x000000030e00780c */ /* 0x000fe20003f05270 */
[----:B------:R-:W0:Y:S02]  /*0610*/  FENCE.VIEW.ASYNC.S ;  /* 0x00000000000073c6 */ /* 0x000e240000000000 */
[----:B0-----:R0:W2:Y:S01]  /*0620*/  @!UP0 SYNCS.EXCH.64 URZ, [UR8+0xa0], UR4 ;  /* 0x0000a004083f85b2 */ /* 0x0010a20008000100 */
[----:B------:R-:W-:-:S02]  /*0630*/  ISETP.NE.U32.AND P1, PT, RZ, UR10, PT ;  /* 0x0000000aff007c0c */ /* 0x000fc4000bf25070 */
[----:B------:R-:W-:Y:S02]  /*0640*/  ISETP.EQ.OR P0, PT, R14, RZ, !P0 ;  /* 0x000000ff0e00720c */ /* 0x000fe40004702670 */
[----:B------:R-:W-:Y:S02]  /*0650*/  ISETP.NE.AND.EX P1, PT, RZ, UR11, PT, P1 ;  /* 0x0000000bff007c0c */ /* 0x000fe4000bf25310 */
[----:B------:R-:W-:-:S04]  /*0660*/  ISETP.EQ.AND P0, PT, R7, RZ, P0 ;  /* 0x000000ff0700720c */ /* 0x000fc80000702270 */
[----:B------:R-:W-:-:S04]  /*0670*/  SEL R23, RZ, 0x1, !P0 ;  /* 0x00000001ff177807 */ /* 0x000fc80004000000 */
[----:B------:R-:W-:Y:S01]  /*0680*/  SEL R23, R23, 0x2, P3 ;  /* 0x0000000217177807 */ /* 0x000fe20001800000 */
[----:B------:R0:W2:Y:S01]  /*0690*/  @!UP1 SYNCS.EXCH.64 URZ, [UR8+0xa8], UR4 ;  /* 0x0000a804083f95b2 */ /* 0x0000a20008000100 */
[----:B------:R-:W-:Y:S01]  /*06a0*/  NOP ;  /* 0x0000000000007918 */ /* 0x000fe20000000000 */
[----:B------:R0:W2:Y:S01]  /*06b0*/  @!UP2 SYNCS.EXCH.64 URZ, [UR9+0x80], UR6 ;  /* 0x00008006093fa5b2 */ /* 0x0000a20008000100 */
[----:B------:R0:W2:Y:S01]  /*06c0*/  @!UP3 SYNCS.EXCH.64 URZ, [UR9+0x88], UR6 ;  /* 0x00008806093fb5b2 */ /* 0x0000a20008000100 */
[----:B------:R0:W2:Y:S01]  /*06d0*/  @!UP4 SYNCS.EXCH.64 URZ, [UR9+0x90], UR6 ;  /* 0x00009006093fc5b2 */ /* 0x0000a20008000100 */
[----:B------:R0:W2:Y:S01]  /*06e0*/  @!UP5 SYNCS.EXCH.64 URZ, [UR9+0x98], UR6 ;  /* 0x00009806093fd5b2 */ /* 0x0000a20008000100 */
[----:B------:R-:W-:Y:S01]  /*06f0*/  NOP ;  /* 0x0000000000007918 */ /* 0x000fe20000000000 */
[----:B--234-:R-:W-:Y:S06]  /*0700*/  BAR.SYNC.DEFER_BLOCKING 0x0 ;  /* 0x0000000000007b1d */ /* 0x01cfec0000010000 */
[----:B0-----:R-:W-:Y:S05]  /*0710*/  @!P1 BRA `(.L_x_3) ;  /* 0x00000000001c9947 */ /* 0x001fea0003800000 */
[----:B------:R-:W0:Y:S02]  /*0720*/  LDC.64 R2, c[0x0][0x598] ;  /* 0x00016600ff027b82 */ /* 0x000e240000000a00 */
[----:B0-----:R-:W2:Y:S02]  /*0730*/  LDG.E.64 R2, desc[UR36][R2.64] ;  /* 0x0000002402027981 */ /* 0x001ea4000c1e1b00 */
[----:B--2---:R-:W-:-:S04]  /*0740*/  ISETP.NE.U32.AND P0, PT, R2, RZ, PT ;  /* 0x000000ff0200720c */ /* 0x004fc80003f05070 */
[----:B------:R-:W-:-:S13]  /*0750*/  ISETP.NE.AND.EX P0, PT, R3, RZ, PT, P0 ;  /* 0x000000ff0300720c */ /* 0x000fda0003f05300 */
[----:B------:R-:W-:Y:S05]  /*0760*/  @!P0 BRA `(.L_x_3) ;  /* 0x0000000000088947 */ /* 0x000fea0003800000 */
[----:B------:R1:W5:Y:S01]  /*0770*/  LD.E R88, desc[UR36][R2.64] ;  /* 0x0000002402587980 */ /* 0x000362000c101900 */
[----:B------:R-:W-:Y:S05]  /*0780*/  BRA `(.L_x_4) ;  /* 0x0000000000247947 */ /* 0x000fea0003800000 */
.L_x_3:
[----:B------:R-:W-:Y:S02]  /*0790*/  ULDC.64 UR4, c[0x0][0x588] ;  /* 0x0001620000047ab9 */ /* 0x000fe40000000a00 */
[----:B------:R-:W-:-:S04]  /*07a0*/  ISETP.NE.U32.AND P0, PT, RZ, UR4, PT ;  /* 0x00000004ff007c0c */ /* 0x000fc8000bf05070 */
[----:B------:R-:W-:-:S13]  /*07b0*/  ISETP.NE.AND.EX P0, PT, RZ, UR5, PT, P0 ;  /* 0x00000005ff007c0c */ /* 0x000fda000bf05300 */
[----:B------:R-:W-:Y:S05]  /*07c0*/  @!P0 BRA `(.L_x_5) ;  /* 0x00000000000c8947 */ /* 0x000fea0003800000 */
[----:B------:R-:W0:Y:S02]  /*07d0*/  LDC.64 R88, c[0x0][0x588] ;  /* 0x00016200ff587b82 */ /* 0x000e240000000a00 */
[----:B0-----:R0:W5:Y:S01]  /*07e0*/  LDG.E R88, desc[UR36][R88.64] ;  /* 0x0000002458587981 */ /* 0x001162000c1e1900 */
[----:B------:R-:W-:Y:S05]  /*07f0*/  BRA `(.L_x_4) ;  /* 0x0000000000087947 */ /* 0x000fea0003800000 */
.L_x_5:
[----:B------:R-:W-:Y:S02]  /*0800*/  ULDC UR4, c[0x0][0x580] ;  /* 0x0001600000047ab9 */ /* 0x000fe40000000800 */
[----:B------:R-:W-:-:S07]  /*0810*/  IMAD.U32 R88, RZ, RZ, UR4 ;  /* 0x00000004ff587e24 */ /* 0x000fce000f8e00ff */
.L_x_4:
[----:B------:R-:W-:Y:S02]  /*0820*/  ULDC.64 UR4, c[0x0][0x5a0] ;  /* 0x0001680000047ab9 */ /* 0x000fe40000000a00 */
[----:B------:R-:W-:-:S04]  /*0830*/  ISETP.NE.U32.AND P0, PT, RZ, UR4, PT ;  /* 0x00000004ff007c0c */ /* 0x000fc8000bf05070 */
[----:B------:R-:W-:-:S13]  /*0840*/  ISETP.NE.AND.EX P0, PT, RZ, UR5, PT, P0 ;  /* 0x00000005ff007c0c */ /* 0x000fda000bf05300 */
[----:B------:R-:W-:Y:S05]  /*0850*/  @!P0 BRA `(.L_x_6) ;  /* 0x00000000001c8947 */ /* 0x000fea0003800000 */
[----:B-1----:R-:W1:Y:S02]  /*0860*/  LDC.64 R2, c[0x0][0x5a0] ;  /* 0x00016800ff027b82 */ /* 0x002e640000000a00 */
[----:B-1----:R-:W2:Y:S02]  /*0870*/  LDG.E.64 R2, desc[UR36][R2.64] ;  /* 0x0000002402027981 */ /* 0x002ea4000c1e1b00 */
[----:B--2---:R-:W-:-:S04]  /*0880*/  ISETP.NE.U32.AND P0, PT, R2, RZ, PT ;  /* 0x000000ff0200720c */ /* 0x004fc80003f05070 */
[----:B------:R-:W-:-:S13]  /*0890*/  ISETP.NE.AND.EX P0, PT, R3, RZ, PT, P0 ;  /* 0x000000ff0300720c */ /* 0x000fda0003f05300 */
[----:B------:R-:W-:Y:S05]  /*08a0*/  @!P0 BRA `(.L_x_6) ;  /* 0x0000000000088947 */ /* 0x000fea0003800000 */
[----:B0-----:R2:W5:Y:S01]  /*08b0*/  LD.E R89, desc[UR36][R2.64] ;  /* 0x0000002402597980 */ /* 0x001562000c101900 */
[----:B------:R-:W-:Y:S05]  /*08c0*/  BRA `(.L_x_7) ;  /* 0x0000000000247947 */ /* 0x000fea0003800000 */
.L_x_6:
[----:B------:R-:W-:Y:S02]  /*08d0*/  ULDC.64 UR4, c[0x0][0x590] ;  /* 0x0001640000047ab9 */ /* 0x000fe40000000a00 */
[----:B------:R-:W-:-:S04]  /*08e0*/  ISETP.NE.U32.AND P0, PT, RZ, UR4, PT ;  /* 0x00000004ff007c0c */ /* 0x000fc8000bf05070 */
[----:B------:R-:W-:-:S13]  /*08f0*/  ISETP.NE.AND.EX P0, PT, RZ, UR5, PT, P0 ;  /* 0x00000005ff007c0c */ /* 0x000fda000bf05300 */
[----:B------:R-:W-:Y:S05]  /*0900*/  @!P0 BRA `(.L_x_8) ;  /* 0x00000000000c8947 */ /* 0x000fea0003800000 */
[----:B-1----:R-:W0:Y:S02]  /*0910*/  LDC.64 R2, c[0x0][0x590] ;  /* 0x00016400ff027b82 */ /* 0x002e240000000a00 */
[----:B0-----:R0:W5:Y:S01]  /*0920*/  LDG.E R89, desc[UR36][R2.64] ;  /* 0x0000002402597981 */ /* 0x001162000c1e1900 */
[----:B------:R-:W-:Y:S05]  /*0930*/  BRA `(.L_x_7) ;  /* 0x0000000000087947 */ /* 0x000fea0003800000 */
.L_x_8:
[----:B------:R-:W-:Y:S02]  /*0940*/  ULDC UR4, c[0x0][0x584] ;  /* 0x0001610000047ab9 */ /* 0x000fe40000000800 */
[----:B0-----:R-:W-:-:S07]  /*0950*/  IMAD.U32 R89, RZ, RZ, UR4 ;  /* 0x00000004ff597e24 */ /* 0x001fce000f8e00ff */
.L_x_7:
[----:B012---:R-:W0:Y:S01]  /*0960*/  LDC R2, c[0x0][0x65c] ;  /* 0x00019700ff027b82 */ /* 0x007e220000000800 */
[----:B------:R-:W1:Y:S01]  /*0970*/  S2R R15, SR_CTAID.Y ;  /* 0x00000000000f7919 */ /* 0x000e620000002600 */
[----:B------:R-:W-:Y:S01]  /*0980*/  ULDC UR6, c[0x0][0x28c] ;  /* 0x0000a30000067ab9 */ /* 0x000fe20000000800 */
[----:B------:R-:W-:Y:S01]  /*0990*/  ISETP.NE.AND P0, PT, R7, 0x2, PT ;  /* 0x000000020700780c */ /* 0x000fe20003f05270 */
[----:B------:R-:W-:Y:S01]  /*09a0*/  UIADD3 UR6, UR6, 0x1f, URZ ;  /* 0x0000001f06067890 */ /* 0x000fe2000fffe03f */
[----:B------:R-:W2:Y:S01]  /*09b0*/  S2R R6, SR_CTAID.X ;  /* 0x0000000000067919 */ /* 0x000ea20000002500 */
[----:B------:R-:W-:Y:S01]  /*09c0*/  UMOV UR38, URZ ;  /* 0x0000003f00267c82 */ /* 0x000fe20008000000 */
[----:B------:R-:W-:Y:S01]  /*09d0*/  UMOV UR39, URZ ;  /* 0x0000003f00277c82 */ /* 0x000fe20008000000 */
[----:B------:R-:W-:Y:S01]  /*09e0*/  USHF.R.S32.HI UR7, URZ, 0x1f, UR6 ;  /* 0x0000001f3f077899 */ /* 0x000fe20008011406 */
[----:B------:R-:W-:-:S03]  /*09f0*/  ULDC.64 UR8, c[0x0][0x650] ;  /* 0x0001940000087ab9 */ /* 0x000fc60000000a00 */
[----:B------:R-:W-:-:S04]  /*0a00*/  ULEA.HI UR7, UR7, UR6, URZ, 0x5 ;  /* 0x0000000607077291 */ /* 0x000fc8000f8f283f */
[----:B------:R-:W-:Y:S01]  /*0a10*/  USHF.R.S32.HI UR40, URZ, 0x5, UR7 ;  /* 0x000000053f287899 */ /* 0x000fe20008011407 */
[----:B0-----:R-:W-:-:S13]  /*0a20*/  ISETP.NE.AND P1, PT, R2, 0x1, PT ;  /* 0x000000010200780c */ /* 0x001fda0003f25270 */
[----:B------:R-:W2:Y:S01]  /*0a30*/  @P1 LDC R17, c[0x0][0x10] ;  /* 0x00000400ff111b82 */ /* 0x000ea20000000800 */
[----:B-1----:R-:W-:Y:S02]  /*0a40*/  @P1 IMAD.MOV.U32 R8, RZ, RZ, R15 ;  /* 0x000000ffff081224 */ /* 0x002fe400078e000f */
[----:B------:R-:W-:Y:S02]  /*0a50*/  @P1 IMAD.MOV.U32 R9, RZ, RZ, RZ ;  /* 0x000000ffff091224 */ /* 0x000fe400078e00ff */
[----:B------:R-:W-:-:S03]  /*0a60*/  @P1 IMAD.MOV.U32 R7, RZ, RZ, RZ ;  /* 0x000000ffff071224 */ /* 0x000fc600078e00ff */
[----:B------:R-:W0:Y:S01]  /*0a70*/  @!P1 LDC R3, c[0x0][0xc] ;  /* 0x00000300ff039b82 */ /* 0x000e220000000800 */
[----:B------:R-:W-:Y:S01]  /*0a80*/  ULDC UR4, c[0x0][0xc] ;  /* 0x0000030000047ab9 */ /* 0x000fe20000000800 */
[----:B------:R-:W-:Y:S02]  /*0a90*/  ULDC UR5, c[0x0][0x10] ;  /* 0x0000040000057ab9 */ /* 0x000fe40000000800 */
[----:B------:R-:W-:-:S04]  /*0aa0*/  UIMAD.WIDE.U32 UR4, UR4, UR5, URZ ;  /* 0x00000005040472a5 */ /* 0x000fc8000f8e003f */
[----:B------:R-:W1:Y:S01]  /*0ab0*/  LDC R0, c[0x0][0x14] ;  /* 0x00000500ff007b82 */ /* 0x000e620000000800 */
[----:B--2---:R-:W-:-:S04]  /*0ac0*/  @P1 IMAD.WIDE.U32 R16, R6, R17, R8 ;  /* 0x0000001106101225 */ /* 0x004fc800078e0008 */
[----:B------:R-:W-:Y:S02]  /*0ad0*/  @P1 IMAD.IADD R17, R17, 0x1, R7 ;  /* 0x0000000111111824 */ /* 0x000fe400078e0207 */
[----:B------:R-:W-:Y:S02]  /*0ae0*/  IMAD.MOV.U32 R7, RZ, RZ, RZ ;  /* 0x000000ffff077224 */ /* 0x000fe400078e00ff */
[----:B0-----:R-:W-:-:S04]  /*0af0*/  @!P1 IMAD.WIDE.U32 R8, R3, R15, R6 ;  /* 0x0000000f03089225 */ /* 0x001fc800078e0006 */
[----:B------:R-:W-:Y:S02]  /*0b00*/  @!P1 IMAD.MOV.U32 R16, RZ, RZ, R8 ;  /* 0x000000ffff109224 */ /* 0x000fe400078e0008 */
[----:B-1----:R-:W-:-:S04]  /*0b10*/  IMAD.WIDE.U32 R10, R0, UR4, RZ ;  /* 0x00000004000a7c25 */ /* 0x002fc8000f8e00ff */
[----:B------:R-:W-:Y:S01]  /*0b20*/  IMAD R3, R0, UR5, RZ ;  /* 0x0000000500037c24 */ /* 0x000fe2000f8e02ff */
[----:B------:R0:W-:Y:S01]  /*0b30*/  STL.64 [R1], R10 ;  /* 0x0000000a01007387 */ /* 0x0001e20000100a00 */
[----:B------:R-:W-:Y:S02]  /*0b40*/  @!P1 IMAD.MOV.U32 R17, RZ, RZ, R9 ;  /* 0x000000ffff119224 */ /* 0x000fe400078e0009 */
[----:B------:R-:W-:Y:S01]  /*0b50*/  IMAD.IADD R0, R11, 0x1, R3 ;  /* 0x000000010b007824 */ /* 0x000fe200078e0203 */
[----:B------:R-:W-:Y:S06]  /*0b60*/  @P0 BRA `(.L_x_9) ;  /* 0x0000000000280947 */ /* 0x000fec0003800000 */
[----:B------:R-:W-:Y:S01]  /*0b70*/  UIMAD.WIDE.U32 UR4, UR40, 0x24924925, URZ ;  /* 0x24924925280478a5 */ /* 0x000fe2000f8e003f */
[----:B------:R-:W-:Y:S01]  /*0b80*/  IADD3 R16, P0, R16, R10, RZ ;  /* 0x0000000a10107210 */ /* 0x000fe20007f1e0ff */
[----:B------:R-:W-:Y:S02]  /*0b90*/  UISETP.GE.U32.AND UP0, UPT, UR40, 0x7, UPT ;  /* 0x000000072800788c */ /* 0x000fe4000bf06070 */
[----:B------:R-:W-:Y:S02]  /*0ba0*/  UIADD3 UR4, -UR5, UR40, URZ ;  /* 0x0000002805047290 */ /* 0x000fe4000fffe13f */
[----:B------:R-:W-:Y:S01]  /*0bb0*/  IMAD.X R17, R0, 0x1, R17, P0 ;  /* 0x0000000100117824 */ /* 0x000fe200000e0611 */
[----:B------:R-:W-:Y:S01]  /*0bc0*/  UMOV UR39, URZ ;  /* 0x0000003f00277c82 */ /* 0x000fe20008000000 */
[----:B------:R-:W-:-:S04]  /*0bd0*/  ULEA.HI UR4, UR4, UR5, URZ, 0x1f ;  /* 0x0000000504047291 */ /* 0x000fc8000f8ff83f */
[----:B------:R-:W-:-:S04]  /*0be0*/  USHF.R.U32.HI UR4, URZ, 0x2, UR4 ;  /* 0x000000023f047899 */ /* 0x000fc80008011604 */
[----:B------:R-:W-:Y:S02]  /*0bf0*/  @UP0 ULOP3.LUT UR39, UR4, 0x1, URZ, 0xc0, !UPT ;  /* 0x0000000104270892 */ /* 0x000fe4000f8ec03f */
[----:B------:R-:W-:-:S12]  /*0c00*/  UIMAD UR38, UR4, -0x7, UR40 ;  /* 0xfffffff9042678a4 */ /* 0x000fd8000f8e0228 */
.L_x_9:
[----:B------:R-:W-:Y:S01]  /*0c10*/  ISETP.GE.U32.AND P0, PT, R16, UR8, PT ;  /* 0x0000000810007c0c */ /* 0x000fe2000bf06070 */
[----:B------:R-:W-:Y:S01]  /*0c20*/  IMAD.MOV.U32 R22, RZ, RZ, -0x1 ;  /* 0xffffffffff167424 */ /* 0x000fe200078e00ff */
[----:B------:R-:W-:Y:S01]  /*0c30*/  PRMT R3, RZ, 0x7610, R3 ;  /* 0x00007610ff037816 */ /* 0x000fe20000000003 */
[----:B------:R-:W-:Y:S01]  /*0c40*/  IMAD.MOV.U32 R18, RZ, RZ, -0x1 ;  /* 0xffffffffff127424 */ /* 0x000fe200078e00ff */
[----:B------:R-:W-:Y:S01]  /*0c50*/  ISETP.GE.U32.AND.EX P0, PT, R17, UR9, PT, P0 ;  /* 0x0000000911007c0c */ /* 0x000fe2000bf06100 */
[----:B------:R-:W-:-:S12]  /*0c60*/  IMAD.MOV.U32 R19, RZ, RZ, -0x1 ;  /* 0xffffffffff137424 */ /* 0x000fd800078e00ff */
[----:B------:R-:W-:Y:S05]  /*0c70*/  @P0 BRA `(.L_x_10) ;  /* 0x0000000400580947 */ /* 0x000fea0003800000 */
[----:B------:R-:W1:Y:S01]  /*0c80*/  LDC.64 R20, c[0x0][0x628] ;  /* 0x00018a00ff147b82 */ /* 0x000e620000000a00 */
[----:B------:R-:W-:Y:S02]  /*0c90*/  IMAD.MOV.U32 R8, RZ, RZ, R16 ;  /* 0x000000ffff087224 */ /* 0x000fe400078e0010 */
[----:B------:R-:W-:-:S05]  /*0ca0*/  IMAD.MOV.U32 R9, RZ, RZ, R17 ;  /* 0x000000ffff097224 */ /* 0x000fca00078e0011 */
[----:B------:R-:W2:Y:S08]  /*0cb0*/  LDC R18, c[0x0][0x630] ;  /* 0x00018c00ff127b82 */ /* 0x000eb00000000800 */
[----:B------:R-:W3:Y:S01]  /*0cc0*/  LDC.64 R24, c[0x0][0x620] ;  /* 0x00018800ff187b82 */ /* 0x000ee20000000a00 */
[----:B-1----:R-:W-:-:S04]  /*0cd0*/  ISETP.NE.U32.AND P0, PT, R20, RZ, PT ;  /* 0x000000ff1400720c */ /* 0x002fc80003f05070 */
[----:B------:R-:W-:-:S13]  /*0ce0*/  ISETP.NE.AND.EX P0, PT, R21, RZ, PT, P0 ;  /* 0x000000ff1500720c */ /* 0x000fda0003f05300 */
[----:B--23--:R-:W-:Y:S05]  /*0cf0*/  @!P0 BRA `(.L_x_11) ;  /* 0x0000000000288947 */ /* 0x00cfea0003800000 */
[----:B------:R-:W1:Y:S02]  /*0d00*/  LDC R3, c[0x0][0x634] ;  /* 0x00018d00ff037b82 */ /* 0x000e640000000800 */
[----:B-1----:R-:W-:-:S05]  /*0d10*/  IADD3 R3, P0, R16, R3, RZ ;  /* 0x0000000310037210 */ /* 0x002fca0007f1e0ff */
[----:B------:R-:W-:-:S04]  /*0d20*/  IMAD.X R19, RZ, RZ, R17, P0 ;  /* 0x000000ffff137224 */ /* 0x000fc800000e0611 */
[----:B------:R-:W-:-:S04]  /*0d30*/  IMAD.WIDE.U32 R8, R19, R20, RZ ;  /* 0x0000001413087225 */ /* 0x000fc800078e00ff */
[----:B0-----:R-:W-:-:S04]  /*0d40*/  IMAD.WIDE.U32 R10, P0, R3, R21, R8 ;  /* 0x00000015030a7225 */ /* 0x001fc80007800008 */
[----:B------:R-:W-:-:S04]  /*0d50*/  IMAD.WIDE.U32 R8, R3, R20, RZ ;  /* 0x0000001403087225 */ /* 0x000fc800078e00ff */
[----:B------:R-:W-:Y:S01]  /*0d60*/  IMAD.X R13, RZ, RZ, RZ, P0 ;  /* 0x000000ffff0d7224 */ /* 0x000fe200000e06ff */
[----:B------:R-:W-:Y:S01]  /*0d70*/  IADD3 RZ, P0, R9, R10, RZ ;  /* 0x0000000a09ff7210 */ /* 0x000fe20007f1e0ff */
[----:B------:R-:W-:-:S04]  /*0d80*/  IMAD.MOV.U32 R12, RZ, RZ, R11 ;  /* 0x000000ffff0c7224 */ /* 0x000fc800078e000b */
[----:B------:R-:W-:-:S08]  /*0d90*/  IMAD.WIDE.U32.X R8, R19, R21, R12, P0 ;  /* 0x0000001513087225 */ /* 0x000fd000000e040c */
.L_x_11:
[-CC-:B------:R-:W-:Y:S01]  /*0da0*/  SHF.R.U64 R30, R8, R18.reuse, R9.reuse ;  /* 0x00000012081e7219 */ /* 0x180fe20000001209 */
[----:B------:R-:W1:Y:S01]  /*0db0*/  LDC R12, c[0x0][0x618] ;  /* 0x00018600ff0c7b82 */ /* 0x000e620000000800 */
[----:B------:R-:W-:Y:S01]  /*0dc0*/  SHF.R.U32.HI R7, RZ, R18, R9 ;  /* 0x00000012ff077219 */ /* 0x000fe20000011609 */
[----:B------:R-:W-:Y:S01]  /*0dd0*/  ULDC UR4, c[0x0][0x150] ;  /* 0x0000540000047ab9 */ /* 0x000fe20000000800 */
[----:B0-----:R-:W-:Y:S02]  /*0de0*/  IADD3 R11, P0, RZ, -R30, RZ ;  /* 0x8000001eff0b7210 */ /* 0x001fe40007f1e0ff */
[----:B------:R-:W-:-:S03]  /*0df0*/  I2FP.F32.U32 R3, R6 ;  /* 0x0000000600037245 */ /* 0x000fc60000201000 */
[----:B------:R-:W0:Y:S01]  /*0e00*/  LDC.64 R26, c[0x0][0x640] ;  /* 0x00019000ff1a7b82 */ /* 0x000e220000000a00 */
[----:B------:R-:W-:Y:S02]  /*0e10*/  IMAD.X R13, RZ, RZ, ~R7, P0 ;  /* 0x000000ffff0d7224 */ /* 0x000fe400000e0e07 */
[----:B------:R-:W-:Y:S01]  /*0e20*/  FMUL R3, R3, UR4 ;  /* 0x0000000403037c20 */ /* 0x000fe20008400000 */
[----:B------:R-:W-:Y:S01]  /*0e30*/  IMAD.WIDE.U32 R8, R11, R24, R16 ;  /* 0x000000180b087225 */ /* 0x000fe200078e0010 */
[----:B------:R-:W-:-:S03]  /*0e40*/  ULDC UR4, c[0x0][0x154] ;  /* 0x0000550000047ab9 */ /* 0x000fc60000000800 */
[----:B------:R-:W-:Y:S01]  /*0e50*/  IMAD R10, R13, R24, RZ ;  /* 0x000000180d0a7224 */ /* 0x000fe200078e02ff */
[----:B------:R-:W2:Y:S01]  /*0e60*/  LDC R7, c[0x0][0x144] ;  /* 0x00005100ff077b82 */ /* 0x000ea20000000800 */
[----:B------:R-:W3:Y:S02]  /*0e70*/  F2I.U32.TRUNC.NTZ R3, R3 ;  /* 0x0000000300037305 */ /* 0x000ee4000020f000 */
[----:B------:R-:W-:-:S04]  /*0e80*/  IMAD R11, R11, R25, R10 ;  /* 0x000000190b0b7224 */ /* 0x000fc800078e020a */
[----:B------:R-:W-:Y:S01]  /*0e90*/  IMAD.IADD R9, R9, 0x1, R11 ;  /* 0x0000000109097824 */ /* 0x000fe200078e020b */
[----:B------:R-:W4:Y:S01]  /*0ea0*/  LDC R18, c[0x0][0x608] ;  /* 0x00018200ff127b82 */ /* 0x000f220000000800 */
[----:B------:R-:W-:-:S03]  /*0eb0*/  IMAD.MOV.U32 R11, RZ, RZ, -0x1 ;  /* 0xffffffffff0b7424 */ /* 0x000fc600078e00ff */
[-C--:B-1----:R-:W-:Y:S02]  /*0ec0*/  SHF.R.U64 R22, R8, R12.reuse, R9 ;  /* 0x0000000c08167219 */ /* 0x082fe40000001209 */
[----:B------:R-:W-:Y:S02]  /*0ed0*/  I2FP.F32.U32 R8, R15 ;  /* 0x0000000f00087245 */ /* 0x000fe40000201000 */
[----:B------:R-:W1:Y:S01]  /*0ee0*/  LDC R24, c[0x0][0x658] ;  /* 0x00019600ff187b82 */ /* 0x000e620000000800 */
[----:B0-----:R-:W-:Y:S01]  /*0ef0*/  ISETP.NE.U32.AND P0, PT, R26, RZ, PT ;  /* 0x000000ff1a00720c */ /* 0x001fe20003f05070 */
[----:B---3--:R-:W-:Y:S01]  /*0f00*/  IMAD.MOV R10, RZ, RZ, -R3 ;  /* 0x000000ffff0a7224 */ /* 0x008fe200078e0a03 */
[----:B------:R-:W-:Y:S01]  /*0f10*/  SHF.R.U32.HI R9, RZ, R12, R9 ;  /* 0x0000000cff097219 */ /* 0x000fe20000011609 */
[----:B------:R-:W-:Y:S01]  /*0f20*/  FMUL R8, R8, UR4 ;  /* 0x0000000408087c20 */ /* 0x000fe20008400000 */
[----:B------:R-:W-:-:S03]  /*0f30*/  ISETP.NE.AND.EX P0, PT, R27, RZ, PT, P0 ;  /* 0x000000ff1b00720c */ /* 0x000fc60003f05300 */
[----:B------:R-:W0:Y:S01]  /*0f40*/  LDC R20, c[0x0][0x148] ;  /* 0x00005200ff147b82 */ /* 0x000e220000000800 */
[----:B--2---:R-:W-:-:S07]  /*0f50*/  IMAD R3, R7, R10, R6 ;  /* 0x0000000a07037224 */ /* 0x004fce00078e0206 */
[----:B------:R-:W2:Y:S01]  /*0f60*/  LDC R21, c[0x0][0x600] ;  /* 0x00018000ff157b82 */ /* 0x000ea20000000800 */
[-CC-:B----4-:R-:W-:Y:S02]  /*0f70*/  SHF.R.U64 R32, R22, R18.reuse, R9.reuse ;  /* 0x0000001216207219 */ /* 0x190fe40000001209 */
[----:B------:R-:W-:Y:S01]  /*0f80*/  SHF.R.U32.HI R7, RZ, R18, R9 ;  /* 0x00000012ff077219 */ /* 0x000fe20000011609 */
[----:B------:R-:W-:Y:S01]  /*0f90*/  IMAD.MOV.U32 R9, RZ, RZ, 0x1 ;  /* 0x00000001ff097424 */ /* 0x000fe200078e00ff */
[----:B------:R3:W4:Y:S03]  /*0fa0*/  F2I.U32.TRUNC.NTZ R18, R8 ;  /* 0x0000000800127305 */ /* 0x000726000020f000 */
[----:B------:R-:W0:Y:S01]  /*0fb0*/  LDC R25, c[0x0][0x648] ;  /* 0x00019200ff197b82 */ /* 0x000e220000000800 */
[-C--:B-1----:R-:W-:Y:S02]  /*0fc0*/  SHF.L.U32 R6, R11, R24.reuse, RZ ;  /* 0x000000180b067219 */ /* 0x082fe400000006ff */
[----:B------:R-:W-:-:S02]  /*0fd0*/  SHF.R.U64 R34, R32, R24, R7 ;  /* 0x0000001820227219 */ /* 0x000fc40000001207 */
[----:B------:R-:W-:Y:S02]  /*0fe0*/  LOP3.LUT R13, RZ, R6, RZ, 0x33, !PT ;  /* 0x00000006ff0d7212 */ /* 0x000fe400078e33ff */
[-C--:B------:R-:W-:Y:S01]  /*0ff0*/  SHF.R.U32.HI R7, RZ, R24.reuse, R7 ;  /* 0x00000018ff077219 */ /* 0x080fe20000011607 */
[----:B------:R-:W1:Y:S01]  /*1000*/  LDC R29, c[0x0][0x638] ;  /* 0x00018e00ff1d7b82 */ /* 0x000e620000000800 */
[----:B------:R-:W-:Y:S01]  /*1010*/  SHF.L.U32 R12, R9, R24, RZ ;  /* 0x00000018090c7219 */ /* 0x000fe200000006ff */
[----:B------:R-:W-:-:S06]  /*1020*/  IMAD.MOV.U32 R6, RZ, RZ, R34 ;  /* 0x000000ffff067224 */ /* 0x000fcc00078e0022 */
[----:B------:R-:W0:Y:S01]  /*1030*/  LDC R28, c[0x0][0x610] ;  /* 0x00018400ff1c7b82 */ /* 0x000e220000000800 */
[----:B---34-:R-:W-:Y:S05]  /*1040*/  @!P0 BRA `(.L_x_12) ;  /* 0x0000000000288947 */ /* 0x018fea0003800000 */
[----:B------:R-:W3:Y:S02]  /*1050*/  LDC R11, c[0x0][0x64c] ;  /* 0x00019300ff0b7b82 */ /* 0x000ee40000000800 */
[----:B---3--:R-:W-:-:S05]  /*1060*/  IADD3 R11, P0, R34, R11, RZ ;  /* 0x0000000b220b7210 */ /* 0x008fca0007f1e0ff */
[----:B------:R-:W-:-:S04]  /*1070*/  IMAD.X R19, RZ, RZ, R7, P0 ;  /* 0x000000ffff137224 */ /* 0x000fc800000e0607 */
[----:B------:R-:W-:-:S04]  /*1080*/  IMAD.WIDE.U32 R6, R19, R26, RZ ;  /* 0x0000001a13067225 */ /* 0x000fc800078e00ff */
[----:B------:R-:W-:-:S04]  /*1090*/  IMAD.WIDE.U32 R8, P0, R11, R27, R6 ;  /* 0x0000001b0b087225 */ /* 0x000fc80007800006 */
[----:B------:R-:W-:-:S04]  /*10a0*/  IMAD.WIDE.U32 R6, R11, R26, RZ ;  /* 0x0000001a0b067225 */ /* 0x000fc800078e00ff */
[----:B------:R-:W-:Y:S01]  /*10b0*/  IMAD.X R11, RZ, RZ, RZ, P0 ;  /* 0x000000ffff0b7224 */ /* 0x000fe200000e06ff */
[----:B------:R-:W-:Y:S01]  /*10c0*/  IADD3 RZ, P0, R7, R8, RZ ;  /* 0x0000000807ff7210 */ /* 0x000fe20007f1e0ff */
[----:B------:R-:W-:-:S04]  /*10d0*/  IMAD.MOV.U32 R10, RZ, RZ, R9 ;  /* 0x000000ffff0a7224 */ /* 0x000fc800078e0009 */
[----:B------:R-:W-:-:S08]  /*10e0*/  IMAD.WIDE.U32.X R6, R19, R27, R10, P0 ;  /* 0x0000001b13067225 */ /* 0x000fd000000e040a */
.L_x_12:
[----:B0-----:R-:W-:Y:S01]  /*10f0*/  SHF.R.U64 R6, R6, R25, R7 ;  /* 0x0000001906067219 */ /* 0x001fe20000001207 */
[----:B--2---:R-:W-:Y:S01]  /*1100*/  VIADD R7, R21, 0xffffffff ;  /* 0xffffffff15077836 */ /* 0x004fe20000000000 */
[----:B------:R-:W-:Y:S01]  /*1110*/  LOP3.LUT R13, R32, R13, RZ, 0xc0, !PT ;  /* 0x0000000d200d7212 */ /* 0x000fe200078ec0ff */
[----:B------:R-:W-:Y:S02]  /*1120*/  IMAD.MOV R18, RZ, RZ, -R18 ;  /* 0x000000ffff127224 */ /* 0x000fe400078e0a12 */
[----:B------:R-:W-:Y:S01]  /*1130*/  IMAD.MOV R8, RZ, RZ, -R6 ;  /* 0x000000ffff087224 */ /* 0x000fe200078e0a06 */
[----:B------:R-:W-:Y:S01]  /*1140*/  LOP3.LUT R7, R22, R7, RZ, 0xc0, !PT ;  /* 0x0000000716077212 */ /* 0x000fe200078ec0ff */
[----:B------:R-:W-:Y:S02]  /*1150*/  IMAD R12, R12, R6, R13 ;  /* 0x000000060c0c7224 */ /* 0x000fe400078e020d */
[----:B------:R-:W-:Y:S02]  /*1160*/  @P1 IMAD R3, R20, R18, R15 ;  /* 0x0000001214031224 */ /* 0x000fe400078e020f */
[----:B-1----:R-:W-:-:S02]  /*1170*/  IMAD R6, R8, R29, R34 ;  /* 0x0000001d08067224 */ /* 0x002fc400078e0222 */
[----:B------:R-:W-:Y:S02]  /*1180*/  IMAD R22, R12, R28, R3 ;  /* 0x0000001c0c167224 */ /* 0x000fe400078e0203 */
[----:B------:R-:W-:Y:S02]  /*1190*/  IMAD R7, R6, R21, R7 ;  /* 0x0000001506077224 */ /* 0x000fe400078e0207 */
[----:B------:R-:W-:Y:S02]  /*11a0*/  IMAD.MOV.U32 R3, RZ, RZ, 0x1 ;  /* 0x00000001ff037424 */ /* 0x000fe400078e00ff */
[----:B------:R-:W-:Y:S01]  /*11b0*/  IMAD.MOV.U32 R19, RZ, RZ, R30 ;  /* 0x000000ffff137224 */ /* 0x000fe200078e001e */
[----:B------:R-:W-:Y:S02]  /*11c0*/  SEL R18, R7, R22, !P1 ;  /* 0x0000001607127207 */ /* 0x000fe40004800000 */
[----:B------:R-:W-:-:S07]  /*11d0*/  SEL R22, R22, R7, !P1 ;  /* 0x0000000716167207 */ /* 0x000fce0004800000 */
.L_x_10:
[----:B------:R-:W-:Y:S05]  /*11e0*/  @!P2 BRA `(.L_x_13) ;  /* 0x000000540084a947 */ /* 0x000fea0003800000 */
[----:B------:R-:W-:-:S13]  /*11f0*/  ISETP.GT.U32.AND P0, PT, R31, 0x1, PT ;  /* 0x000000011f00780c */ /* 0x000fda0003f04070 */
[----:B------:R-:W-:Y:S05]  /*1200*/  @P0 EXIT ;  /* 0x000000000000094d */ /* 0x000fea0003800000 */
.L_x_14:
[----:B------:R-:W-:-:S08]  /*1210*/  NOP ;  /* 0x0000000000007918 */ /* 0x000fd00000000000 */
[----:B------:R-:W1:Y:S02]  /*1220*/  USETMAXREG.TRY_ALLOC.CTAPOOL UP0, 0xe8 ;  /* 0x000000e8000079c8 */ /* 0x000e640008000600 */
[----:B-1----:R-:W-:-:S13]  /*1230*/  PLOP3.LUT P0, PT, PT, PT, UP0, 0x80, 0x0 ;  /* 0x000000000000781c */ /* 0x002fda0003f0f008 */
[----:B------:R-:W-:Y:S05]  /*1240*/  @!P0 BRA `(.L_x_14) ;  /* 0xfffffffc00f08947 */ /* 0x000fea000383ffff */
[----:B------:R-:W-:-:S13]  /*1250*/  LOP3.LUT P0, RZ, R3, 0xff, RZ, 0xc0, !PT ;  /* 0x000000ff03ff7812 */ /* 0x000fda000780c0ff */
[----:B------:R-:W-:Y:S05]  /*1260*/  @!P0 EXIT ;  /* 0x000000000000894d */ /* 0x000fea0003800000 */
[----:B------:R-:W2:Y:S01]  /*1270*/  LDL.64 R8, [R1] ;  /* 0x0000000001087983 */ /* 0x000ea20000100a00 */
[----:B------:R-:W-:Y:S01]  /*1280*/  SHF.R.S32.HI R4, RZ, 0x1f, R5 ;  /* 0x0000001fff047819 */ /* 0x000fe20000011405 */
[----:B------:R-:W1:Y:S01]  /*1290*/  S2UR UR4, SR_CgaCtaId ;  /* 0x00000000000479c3 */ /* 0x000e620000008800 */
[----:B------:R-:W-:Y:S01]  /*12a0*/  UISETP.LT.AND UP0, UPT, UR40, 0x1, UPT ;  /* 0x000000012800788c */ /* 0x000fe2000bf01270 */
[----:B------:R-:W-:Y:S01]  /*12b0*/  LOP3.LUT R102, R23, 0x1, RZ, 0xfc, !PT ;  /* 0x0000000117667812 */ /* 0x000fe200078efcff */
[----:B------:R-:W-:Y:S01]  /*12c0*/  UIADD3 UR5, UR43, -0x1, URZ ;  /* 0xffffffff2b057890 */ /* 0x000fe2000fffe03f */
[CC--:B------:R-:W-:Y:S01]  /*12d0*/  LEA.HI R3, R4.reuse, R5.reuse, RZ, 0x2 ;  /* 0x0000000504037211 */ /* 0x0c0fe200078f10ff */
[----:B------:R-:W-:Y:S01]  /*12e0*/  USEL UR42, UR40, 0x1, UP0 ;  /* 0x00000001282a7887 */ /* 0x000fe20008000000 */
[----:B------:R-:W-:Y:S01]  /*12f0*/  LEA.HI R4, R4, R5, RZ, 0x5 ;  /* 0x0000000504047211 */ /* 0x000fe200078f28ff */
[----:B------:R-:W-:Y:S01]  /*1300*/  UMOV UR41, 0x400 ;  /* 0x0000040000297882 */ /* 0x000fe20000000000 */
[--C-:B------:R-:W-:Y:S01]  /*1310*/  SHF.R.S32.HI R90, RZ, 0x2, R3.reuse ;  /* 0x00000002ff5a7819 */ /* 0x100fe20000011403 */
[----:B------:R-:W3:Y:S01]  /*1320*/  LDC R96, c[0x0][0x658] ;  /* 0x00019600ff607b82 */ /* 0x000ee20000000800 */
[----:B------:R-:W-:Y:S01]  /*1330*/  SHF.R.S32.HI R7, RZ, 0x1f, R3 ;  /* 0x0000001fff077819 */ /* 0x000fe20000011403 */
[----:B------:R-:W-:Y:S01]  /*1340*/  UISETP.NE.AND UP0, UPT, UR5, URZ, UPT ;  /* 0x0000003f0500728c */ /* 0x000fe2000bf05270 */
[----:B------:R-:W-:Y:S01]  /*1350*/  LOP3.LUT R6, R3, 0xfffffffc, RZ, 0xc0, !PT ;  /* 0xfffffffc03067812 */ /* 0x000fe200078ec0ff */
[----:B------:R-:W-:Y:S01]  /*1360*/  ULDC UR6, c[0x0][0x284] ;  /* 0x0000a10000067ab9 */ /* 0x000fe20000000800 */
[----:B------:R-:W-:Y:S01]  /*1370*/  LEA.HI R7, R7, R90, RZ, 0x3 ;  /* 0x0000005a07077211 */ /* 0x000fe200078f18ff */
[----:B------:R-:W-:Y:S01]  /*1380*/  USHF.L.U32 UR45, UR40, 0x1, URZ ;  /* 0x00000001282d7899 */ /* 0x000fe2000800063f */
[----:B------:R-:W-:Y:S01]  /*1390*/  SHF.R.S32.HI R3, RZ, 0x5, R4 ;  /* 0x00000005ff037819 */ /* 0x000fe20000011404 */
[----:B------:R-:W4:Y:S01]  /*13a0*/  LDC.64 R94, c[0x0][0x5c8] ;  /* 0x00017200ff5e7b82 */ /* 0x000f220000000a00 */
[----:B------:R-:W-:Y:S01]  /*13b0*/  LOP3.LUT R7, R7, 0xfffffff8, RZ, 0xc0, !PT ;  /* 0xfffffff807077812 */ /* 0x000fe200078ec0ff */
[----:B------:R-:W-:Y:S01]  /*13c0*/  IMAD.IADD R6, R5, 0x1, -R6 ;  /* 0x0000000105067824 */ /* 0x000fe200078e0a06 */
[----:B------:R-:W-:Y:S01]  /*13d0*/  UIADD3 UR42, -UR42, UR40, URZ ;  /* 0x000000282a2a7290 */ /* 0x000fe2000fffe13f */
[----:B------:R-:W-:-:S02]  /*13e0*/  IMAD.MOV.U32 R5, RZ, RZ, 0x1 ;  /* 0x00000001ff057424 */ /* 0x000fc400078e00ff */
[----:B------:R-:W-:Y:S01]  /*13f0*/  IMAD.IADD R90, R90, 0x1, -R7 ;  /* 0x000000015a5a7824 */ /* 0x000fe200078e0a07 */
[----:B-1----:R-:W-:Y:S01]  /*1400*/  ULEA UR41, UR4, UR41, 0x18 ;  /* 0x0000002904297291 */ /* 0x002fe2000f8ec03f */
[----:B------:R-:W1:Y:S01]  /*1410*/  LDC R97, c[0x0][0x288] ;  /* 0x0000a200ff617b82 */ /* 0x000e620000000800 */
[----:B------:R-:W-:Y:S01]  /*1420*/  USHF.L.U32 UR4, UR5, 0x3, URZ ;  /* 0x0000000305047899 */ /* 0x000fe2000800063f */
[--C-:B------:R-:W-:Y:S01]  /*1430*/  IMAD R101, R3, -0x10, -R90.reuse ;  /* 0xfffffff003657824 */ /* 0x100fe200078e0a5a */
[--C-:B------:R-:W-:Y:S01]  /*1440*/  SHF.R.S32.HI R91, RZ, 0x1f, R90.reuse ;  /* 0x0000001fff5b7819 */ /* 0x100fe2000001145a */
[----:B------:R-:W-:Y:S01]  /*1450*/  USEL UR5, URZ, 0x1, UP0 ;  /* 0x000000013f057887 */ /* 0x000fe20008000000 */
[----:B------:R-:W-:Y:S01]  /*1460*/  IMAD.SHL.U32 R92, R6, 0x2, RZ ;  /* 0x00000002065c7824 */ /* 0x000fe200078e00ff */
[----:B------:R-:W-:Y:S01]  /*1470*/  UIADD3 UR46, UR41, 0x80, URZ ;  /* 0x00000080292e7890 */ /* 0x000fe2000fffe03f */
[----:B------:R-:W-:Y:S01]  /*1480*/  VIADD R101, R101, UR6 ;  /* 0x0000000665657c36 */ /* 0x000fe20008000000 */
[----:B------:R-:W0:Y:S01]  /*1490*/  LDC R99, c[0x0][0x600] ;  /* 0x00018000ff637b82 */ /* 0x000e220000000800 */
[----:B------:R-:W-:Y:S01]  /*14a0*/  IMAD.WIDE R90, R3, 0x10, R90 ;  /* 0x00000010035a7825 */ /* 0x000fe200078e025a */
[----:B------:R-:W-:Y:S01]  /*14b0*/  ULOP3.LUT UR4, UR4, 0x8, URZ, 0xc0, !UPT ;  /* 0x0000000804047892 */ /* 0x000fe2000f8ec03f */
[----:B------:R-:W-:Y:S01]  /*14c0*/  SHF.R.S32.HI R93, RZ, 0x1f, R92 ;  /* 0x0000001fff5d7819 */ /* 0x000fe2000001145c */
[----:B------:R-:W-:Y:S01]  /*14d0*/  ULEA UR43, UR43, UR46, 0x3 ;  /* 0x0000002e2b2b7291 */ /* 0x000fe2000f8e183f */
[----:B------:R-:W-:Y:S01]  /*14e0*/  IMAD.MOV.U32 R3, RZ, RZ, -0x1 ;  /* 0xffffffffff037424 */ /* 0x000fe200078e00ff */
[----:B------:R-:W-:Y:S01]  /*14f0*/  ULOP3.LUT UR47, UR4, 0x8, URZ, 0x3c, !UPT ;  /* 0x00000008042f7892 */ /* 0x000fe2000f8e3c3f */
[----:B------:R-:W-:Y:S01]  /*1500*/  IMAD.U32 R103, RZ, RZ, UR5 ;  /* 0x00000005ff677e24 */ /* 0x000fe2000f8e00ff */
[C---:B----4-:R-:W-:Y:S01]  /*1510*/  SHF.L.U64.HI R95, R94.reuse, 0x3, R95 ;  /* 0x000000035e5f7819 */ /* 0x050fe2000001025f */
[----:B------:R-:W-:Y:S01]  /*1520*/  IMAD.SHL.U32 R94, R94, 0x8, RZ ;  /* 0x000000085e5e7824 */ /* 0x000fe200078e00ff */
[-C--:B---3--:R-:W-:Y:S01]  /*1530*/  SHF.L.U32 R3, R3, R96.reuse, RZ ;  /* 0x0000006003037219 */ /* 0x088fe200000006ff */
[----:B------:R-:W-:Y:S01]  /*1540*/  ULOP3.LUT UR44, UR4, 0x18, URZ, 0x3c, !UPT ;  /* 0x00000018042c7892 */ /* 0x000fe2000f8e3c3f */
[----:B------:R-:W-:-:S02]  /*1550*/  SHF.L.U32 R96, R5, R96, RZ ;  /* 0x0000006005607219 */ /* 0x000fc400000006ff */
[----:B------:R-:W-:Y:S01]  /*1560*/  LOP3.LUT R100, RZ, R3, RZ, 0x33, !PT ;  /* 0x00000003ff647212 */ /* 0x000fe200078e33ff */
[----:B-1----:R-:W-:Y:S02]  /*1570*/  IMAD R97, R6, -0x2, R97 ;  /* 0xfffffffe06617824 */ /* 0x002fe400078e0261 */
[----:B0-----:R-:W-:Y:S01]  /*1580*/  VIADD R99, R99, 0xffffffff ;  /* 0xffffffff63637836 */ /* 0x001fe20000000000 */
[----:B--2---:R-:W-:-:S07]  /*1590*/  SHF.L.U64.HI R98, R8, 0x1, R0 ;  /* 0x0000000108627819 */ /* 0x004fce0000010200 */
.L_x_162:
[----:B------:R-:W-:-:S04]  /*15a0*/  SHF.L.U32 R0, R103, 0x1f, RZ ;  /* 0x0000001f67007819 */ /* 0x000fc800000006ff */
[----:B------:R-:W0:Y:S02]  /*15b0*/  SYNCS.PHASECHK.TRANS64.TRYWAIT P0, [UR43+-0x8], R0 ;  /* 0xfffff800ff0075a7 */ /* 0x000e24000800016b */
[----:B01-34-:R-:W-:Y:S05]  /*15c0*/  @!P0 BRA `(.L_x_15) ;  /* 0x0000006000e88947 */ /* 0x01bfea0003800000 */
.L_x_187:
[----:B------:R-:W-:Y:S02]  /*15d0*/  ULDC UR4, c[0x0][0x28c] ;  /* 0x0000a30000047ab9 */ /* 0x000fe40000000800 */
[----:B------:R-:W-:-:S13]  /*15e0*/  ISETP.LT.AND P0, PT, RZ, UR4, PT ;  /* 0x00000004ff007c0c */ /* 0x000fda000bf01270 */
[----:B------:R-:W-:Y:S05]  /*15f0*/  @P0 BRA `(.L_x_16) ;  /* 0x0000000000400947 */ /* 0x000fea0003800000 */
[----:B0-----:R-:W-:Y:S01]  /*1600*/  MOV R0, 0x0 ;  /* 0x0000000000007802 */ /* 0x001fe20000000f00 */
[----:B------:R-:W-:Y:S01]  /*1610*/  ULDC.64 UR4, c[0x4][0x68] ;  /* 0x01001a0000047ab9 */ /* 0x000fe20000000a00 */
[----:B------:R-:W-:Y:S01]  /*1620*/  ULDC.64 UR6, c[0x4][0x8] ;  /* 0x0100020000067ab9 */ /* 0x000fe20000000a00 */
[----:B------:R-:W-:Y:S01]  /*1630*/  IMAD.U32 R4, RZ, RZ, UR4 ;  /* 0x00000004ff047e24 */ /* 0x000fe2000f8e00ff */
[----:B------:R0:W1:Y:S01]  /*1640*/  LDC.64 R14, c[0x4][R0] ;  /* 0x01000000000e7b82 */ /* 0x0000620000000a00 */
[----:B------:R-:W-:Y:S01]  /*1650*/  IMAD.U32 R5, RZ, RZ, UR5 ;  /* 0x00000005ff057e24 */ /* 0x000fe2000f8e00ff */
[----:B------:R-:W-:Y:S01]  /*1660*/  ULDC.64 UR4, c[0x4][0x70] ;  /* 0x01001c0000047ab9 */ /* 0x000fe20000000a00 */
[----:B------:R-:W-:Y:S02]  /*1670*/  IMAD.U32 R10, RZ, RZ, UR6 ;  /* 0x00000006ff0a7e24 */ /* 0x000fe4000f8e00ff */
[----:B------:R-:W-:Y:S02]  /*1680*/  IMAD.U32 R6, RZ, RZ, UR4 ;  /* 0x00000004ff067e24 */ /* 0x000fe4000f8e00ff */
[----:B------:R-:W-:-:S02]  /*1690*/  IMAD.U32 R7, RZ, RZ, UR5 ;  /* 0x00000005ff077e24 */ /* 0x000fc4000f8e00ff */
[----:B------:R-:W-:Y:S02]  /*16a0*/  IMAD.U32 R11, RZ, RZ, UR7 ;  /* 0x00000007ff0b7e24 */ /* 0x000fe4000f8e00ff */
[----:B------:R-:W-:Y:S02]  /*16b0*/  IMAD.MOV.U32 R8, RZ, RZ, 0x1e1 ;  /* 0x000001e1ff087424 */ /* 0x000fe400078e00ff */
[----:B------:R-:W-:Y:S02]  /*16c0*/  IMAD.MOV.U32 R12, RZ, RZ, 0x1 ;  /* 0x00000001ff0c7424 */ /* 0x000fe400078e00ff */
[----:B0-----:R-:W-:-:S07]  /*16d0*/  IMAD.MOV.U32 R13, RZ, RZ, RZ ;  /* 0x000000ffff0d7224 */ /* 0x001fce00078e00ff */
[----:B------:R-:W-:-:S07]  /*16e0*/  LEPC R20, `(.L_x_16) ;  /* 0x000000001014794e */ /* 0x000fce0000000000 */
[----:B-1---5:R-:W-:Y:S05]  /*16f0*/  CALL.ABS.NOINC R14 ;  /* 0x000000000e007343 */ /* 0x022fea0003c00000 */
.L_x_16:
[----:B------:R-:W-:-:S13]  /*1700*/  ISETP.NE.AND P0, PT, R102, 0x3, PT ;  /* 0x000000036600780c */ /* 0x000fda0003f05270 */
[----:B------:R-:W-:Y:S05]  /*1710*/  @!P0 BRA `(.L_x_17) ;  /* 0x0000000000048947 */ /* 0x000fea0003800000 */
[----:B------:R-:W-:Y:S01]  /*1720*/  BPT.TRAP 0x1 ;  /* 0x000000040000795c */ /* 0x000fe20000300000 */
.L_x_17:
[----:B0-----:R-:W-:Y:S02]  /*1730*/  IMAD.U32 R3, RZ, RZ, UR38 ;  /* 0x00000026ff037e24 */ /* 0x001fe4000f8e00ff */
[----:B------:R-:W-:-:S03]  /*1740*/  IMAD.U32 R0, RZ, RZ, UR39 ;  /* 0x00000027ff007e24 */ /* 0x000fc6000f8e00ff */
[----:B------:R-:W-:Y:S02]  /*1750*/  LEA R3, R3, UR41, 0x3 ;  /* 0x0000002903037c11 */ /* 0x000fe4000f8e18ff */
[----:B------:R-:W-:-:S04]  /*1760*/  SHF.L.U32 R0, R0, 0x1f, RZ ;  /* 0x0000001f00007819 */ /* 0x000fc800000006ff */
[----:B------:R0:W1:Y:S01]  /*1770*/  SYNCS.PHASECHK.TRANS64.TRYWAIT P1, [R3+URZ], R0 ;  /* 0x00000000030075a7 */ /* 0x000062000802017f */
[----:B------:R-:W-:Y:S05]  /*1780*/  @!P0 BRA `(.L_x_18) ;  /* 0x0000000000048947 */ /* 0x000fea0003800000 */
[----:B------:R-:W-:Y:S01]  /*1790*/  BPT.TRAP 0x1 ;  /* 0x000000040000795c */ /* 0x000fe20000300000 */
.L_x_18:
[----:B------:R-:W-:-:S05]  /*17a0*/  IMAD.U32 R4, RZ, RZ, UR42 ;  /* 0x0000002aff047e24 */ /* 0x000fca000f8e00ff */
[----:B------:R-:W-:Y:S01]  /*17b0*/  ISETP.GE.AND P2, PT, R4, 0x1, PT ;  /* 0x000000010400780c */ /* 0x000fe20003f46270 */
[----:B-1----:R-:W-:-:S12]  /*17c0*/  @P1 BRA `(.L_x_19) ;  /* 0x0000000000081947 */ /* 0x002fd80003800000 */
[----:B------:R-:W1:Y:S02]  /*17d0*/  SYNCS.PHASECHK.TRANS64.TRYWAIT P1, [R3+URZ], R0 ;  /* 0x00000000030075a7 */ /* 0x000e64000802017f */
[----:B-1----:R-:W-:Y:S05]  /*17e0*/  @!P1 BRA `(.L_x_20) ;  /* 0x0000006000789947 */ /* 0x002fea0003800000 */
.L_x_19:
[----:B------:R-:W-:Y:S05]  /*17f0*/  WARPSYNC.ALL ;  /* 0x0000000000007948 */ /* 0x000fea0003800000 */
[----:B------:R-:W-:Y:S01]  /*1800*/  UIADD3 UR4, UR41, 0x180, URZ ;  /* 0x0000018029047890 */ /* 0x000fe2000fffe03f */
[----:B------:R-:W-:Y:S01]  /*1810*/  WARPGROUP.ARRIVE ;  /* 0x00000000000079c5 */ /* 0x000fe20000000000 */
[----:B------:R-:W-:Y:S02]  /*1820*/  UIADD3 UR5, UR41, 0xe180, URZ ;  /* 0x0000e18029057890 */ /* 0x000fe4000fffe03f */
[----:B------:R-:W-:Y:S02]  /*1830*/  USHF.R.U32.HI UR4, URZ, 0x4, UR4 ;  /* 0x000000043f047899 */ /* 0x000fe40008011604 */
[----:B------:R-:W-:-:S02]  /*1840*/  USHF.R.U32.HI UR5, URZ, 0x4, UR5 ;  /* 0x000000043f057899 */ /* 0x000fc40008011605 */
[----:B------:R-:W-:Y:S02]  /*1850*/  ULOP3.LUT UR4, UR4, 0x3fff, URZ, 0xc0, !UPT ;  /* 0x00003fff04047892 */ /* 0x000fe4000f8ec03f */
[----:B------:R-:W-:Y:S02]  /*1860*/  ULOP3.LUT UR5, UR5, 0x3fff, URZ, 0xc0, !UPT ;  /* 0x00003fff05057892 */ /* 0x000fe4000f8ec03f */
[----:B------:R-:W-:Y:S02]  /*1870*/  ULOP3.LUT UR8, UR4, 0x10000, URZ, 0xfc, !UPT ;  /* 0x0001000004087892 */ /* 0x000fe4000f8efc3f */
[----:B------:R-:W-:Y:S02]  /*1880*/  ULOP3.LUT UR9, UR5, 0x10000, URZ, 0xfc, !UPT ;  /* 0x0001000005097892 */ /* 0x000fe4000f8efc3f */
[----:B------:R-:W-:Y:S02]  /*1890*/  ULEA UR10, UR38, UR8, 0x9 ;  /* 0x00000008260a7291 */ /* 0x000fe4000f8e483f */
[----:B------:R-:W-:Y:S01]  /*18a0*/  ULEA UR11, UR38, UR9, 0xa ;  /* 0x00000009260b7291 */ /* 0x000fe2000f8e503f */
[----:B------:R-:W-:Y:S01]  /*18b0*/  UMOV UR5, 0x40000040 ;  /* 0x4000004000057882 */ /* 0x000fe20000000000 */
[----:B------:R-:W-:-:S03]  /*18c0*/  UMOV UR7, 0x40000040 ;  /* 0x4000004000077882 */ /* 0x000fc60000000000 */
[----:B------:R-:W-:Y:S02]  /*18d0*/  UMOV UR4, UR10 ;  /* 0x0000000a00047c82 */ /* 0x000fe40008000000 */
[----:B------:R-:W-:Y:S02]  /*18e0*/  UMOV UR6, UR11 ;  /* 0x0000000b00067c82 */ /* 0x000fe40008000000 */
[----:B------:R-:W-:Y:S01]  /*18f0*/  HGMMA.64x128x8.F32.TF32 R24, gdesc[UR4], RZ, !UPT, gsb0 ;  /* 0x05e00000041879f0 */ /* 0x000fe2000c0028ff */
[----:B------:R-:W-:Y:S02]  /*1900*/  UIADD3 UR4, UR10, 0x2, URZ ;  /* 0x000000020a047890 */ /* 0x000fe4000fffe03f */
[----:B------:R-:W-:Y:S01]  /*1910*/  UIADD3 UR6, UR11, 0x2, URZ ;  /* 0x000000020b067890 */ /* 0x000fe2000fffe03f */
[----:B------:R-:W-:Y:S01]  /*1920*/  UMOV UR5, 0x40000040 ;  /* 0x4000004000057882 */ /* 0x000fe20000000000 */
[----:B------:R-:W-:Y:S01]  /*1930*/  UMOV UR7, 0x40000040 ;  /* 0x4000004000077882 */ /* 0x000fe20000000000 */
[----:B------:R-:W-:-:S02]  /*1940*/  WARPGROUP.DEPBAR.LE gsb0, 0x0 ;  /* 0x00008000000079c5 */ /* 0x000fc40000010000 */
[----:B------:R-:W-:-:S06]  /*1950*/  WARPGROUP.ARRIVE ;  /* 0x00000000000079c5 */ /* 0x000fcc0000000000 */
[----:B------:R-:W-:Y:S01]  /*1960*/  HGMMA.64x128x8.F32.TF32 R24, gdesc[UR4], R24, gsb0 ;  /* 0x05e00000041879f0 */ /* 0x000fe20008002818 */
[----:B------:R-:W-:Y:S02]  /*1970*/  UIADD3 UR4, UR10, 0x4, URZ ;  /* 0x000000040a047890 */ /* 0x000fe4000fffe03f */
[----:B------:R-:W-:Y:S01]  /*1980*/  UIADD3 UR6, UR11, 0x4, URZ ;  /* 0x000000040b067890 */ /* 0x000fe2000fffe03f */
[----:B------:R-:W-:Y:S01]  /*1990*/  UMOV UR5, 0x40000040 ;  /* 0x4000004000057882 */ /* 0x000fe20000000000 */
[----:B------:R-:W-:Y:S01]  /*19a0*/  UMOV UR7, 0x40000040 ;  /* 0x4000004000077882 */ /* 0x000fe20000000000 */
[----:B------:R-:W-:Y:S02]  /*19b0*/  WARPGROUP.DEPBAR.LE gsb0, 0x0 ;  /* 0x00008000000079c5 */ /* 0x000fe40000010000 */
        /* <DEDUP_REMOVED lines=8> */
[----:B------:R-:W-:Y:S03]  /*1a40*/  HGMMA.64x128x8.F32.TF32 R24, gdesc[UR4], R24, gsb0 ;  /* 0x05e00000041879f0 */ /* 0x000fe60008002818 */
[----:B------:R-:W-:Y:S02]  /*1a50*/  WARPGROUP.DEPBAR.LE gsb0, 0x0 ;  /* 0x00008000000079c5 */ /* 0x000fe40000010000 */
[----:B------:R-:W-:Y:S05]  /*1a60*/  @!P2 BRA `(.L_x_21) ;  /* 0x000000040010a947 */ /* 0x000fea0003800000 */
[----:B------:R-:W-:Y:S01]  /*1a70*/  UIADD3 UR4, UR38, 0x1, URZ ;  /* 0x0000000126047890 */ /* 0x000fe2000fffe03f */
[----:B01----:R-:W-:Y:S01]  /*1a80*/  IMAD.U32 R0, RZ, RZ, UR42 ;  /* 0x0000002aff007e24 */ /* 0x003fe2000f8e00ff */
[----:B------:R-:W-:Y:S02]  /*1a90*/  UMOV UR11, UR38 ;  /* 0x00000026000b7c82 */ /* 0x000fe40008000000 */
[----:B------:R-:W-:-:S04]  /*1aa0*/  UISETP.NE.AND UP0, UPT, UR4, 0x7, UPT ;  /* 0x000000070400788c */ /* 0x000fc8000bf05270 */
[----:B------:R-:W-:Y:S02]  /*1ab0*/  USEL UR5, URZ, 0x1, UP0 ;  /* 0x000000013f057887 */ /* 0x000fe40008000000 */
[----:B------:R-:W-:Y:S02]  /*1ac0*/  USEL UR10, UR4, URZ, UP0 ;  /* 0x0000003f040a7287 */ /* 0x000fe40008000000 */
[----:B------:R-:W-:-:S06]  /*1ad0*/  ULOP3.LUT UR5, UR39, UR5, URZ, 0x3c, !UPT ;  /* 0x0000000527057292 */ /* 0x000fcc000f8e3c3f */
[----:B------:R-:W-:-:S07]  /*1ae0*/  IMAD.U32 R5, RZ, RZ, UR5 ;  /* 0x00000005ff057e24 */ /* 0x000fce000f8e00ff */
.L_x_28:
[----:B01----:R-:W-:Y:S05]  /*1af0*/  @!P0 BRA `(.L_x_22) ;  /* 0x0000000000048947 */ /* 0x003fea0003800000 */
[----:B------:R-:W-:Y:S01]  /*1b00*/  BPT.TRAP 0x1 ;  /* 0x000000040000795c */ /* 0x000fe20000300000 */
.L_x_22:
[----:B------:R-:W-:Y:S01]  /*1b10*/  ULEA UR4, UR10, UR41, 0x3 ;  /* 0x000000290a047291 */ /* 0x000fe2000f8e183f */
[----:B------:R-:W-:-:S08]  /*1b20*/  SHF.L.U32 R3, R5, 0x1f, RZ ;  /* 0x0000001f05037819 */ /* 0x000fd000000006ff */
[----:B------:R0:W1:Y:S01]  /*1b30*/  SYNCS.PHASECHK.TRANS64.TRYWAIT P1, [UR4], R3 ;  /* 0x00000003ff0075a7 */ /* 0x0000620008020144 */
[----:B------:R-:W-:Y:S05]  /*1b40*/  @!P0 BRA `(.L_x_23) ;  /* 0x0000000000048947 */ /* 0x000fea0003800000 */
[----:B------:R-:W-:Y:S01]  /*1b50*/  BPT.TRAP 0x1 ;  /* 0x000000040000795c */ /* 0x000fe20000300000 */
.L_x_23:
[----:B-1----:R-:W-:Y:S05]  /*1b60*/  @P1 BRA `(.L_x_24) ;  /* 0x0000000000081947 */ /* 0x002fea0003800000 */
[----:B------:R-:W1:Y:S02]  /*1b70*/  SYNCS.PHASECHK.TRANS64.TRYWAIT P1, [UR4], R3 ;  /* 0x00000003ff0075a7 */ /* 0x000e640008020144 */
[----:B-1----:R-:W-:Y:S05]  /*1b80*/  @!P1 BRA `(.L_x_25) ;  /* 0x0000005c00a49947 */ /* 0x002fea0003800000 */
.L_x_24:
[----:B------:R-:W-:Y:S01]  /*1b90*/  ULEA UR12, UR10, UR8, 0x9 ;  /* 0x000000080a0c7291 */ /* 0x000fe2000f8e483f */
[----:B------:R-:W-:Y:S01]  /*1ba0*/  WARPGROUP.ARRIVE ;  /* 0x00000000000079c5 */ /* 0x000fe20000000000 */
[----:B------:R-:W-:Y:S01]  /*1bb0*/  ULEA UR13, UR10, UR9, 0xa ;  /* 0x000000090a0d7291 */ /* 0x000fe2000f8e503f */
[----:B------:R-:W-:Y:S01]  /*1bc0*/  UMOV UR5, 0x40000040 ;  /* 0x4000004000057882 */ /* 0x000fe20000000000 */
[----:B------:R-:W-:-:S03]  /*1bd0*/  UMOV UR7, 0x40000040 ;  /* 0x4000004000077882 */ /* 0x000fc60000000000 */
[----:B------:R-:W-:Y:S02]  /*1be0*/  UMOV UR4, UR12 ;  /* 0x0000000c00047c82 */ /* 0x000fe40008000000 */
[----:B------:R-:W-:Y:S02]  /*1bf0*/  UMOV UR6, UR13 ;  /* 0x0000000d00067c82 */ /* 0x000fe40008000000 */
[----:B------:R-:W-:Y:S01]  /*1c00*/  HGMMA.64x128x8.F32.TF32 R24, gdesc[UR4], R24, gsb0 ;  /* 0x05e00000041879f0 */ /* 0x000fe20008002818 */
        /* <DEDUP_REMOVED lines=23> */
[----:B------:R-:W-:Y:S01]  /*1d80*/  BPT.TRAP 0x1 ;  /* 0x000000040000795c */ /* 0x000fe20000300000 */
.L_x_26:
[----:B------:R-:W-:Y:S01]  /*1d90*/  ULEA UR4, UR11, UR41, 0x3 ;  /* 0x000000290b047291 */ /* 0x000fe2000f8e183f */
[----:B------:R-:W-:-:S03]  /*1da0*/  ISETP.GT.U32.AND P1, PT, R23, 0x1, PT ;  /* 0x000000011700780c */ /* 0x000fc60003f24070 */
[----:B------:R-:W-:-:S04]  /*1db0*/  UIADD3 UR4, UR4, 0x38, URZ ;  /* 0x0000003804047890 */ /* 0x000fc8000fffe03f */
[----:B------:R-:W-:-:S09]  /*1dc0*/  UPRMT UR4, URZ, 0x654, UR4 ;  /* 0x000006543f047896 */ /* 0x000fd20008000004 */
[----:B------:R-:W-:Y:S01]  /*1dd0*/  SYNCS.ARRIVE.TRANS64.RED.A1T0 RZ, [UR4], RZ ;  /* 0x000000ffffff79a7 */ /* 0x000fe20008100404 */
[----:B------:R-:W-:Y:S05]  /*1de0*/  @P1 BRA `(.L_x_27) ;  /* 0x0000000000041947 */ /* 0x000fea0003800000 */
[----:B------:R-:W-:Y:S01]  /*1df0*/  BPT.TRAP 0x1 ;  /* 0x000000040000795c */ /* 0x000fe20000300000 */
.L_x_27:
[----:B------:R-:W-:Y:S01]  /*1e00*/  UIADD3 UR10, UR10, 0x1, URZ ;  /* 0x000000010a0a7890 */ /* 0x000fe2000fffe03f */
[C---:B------:R-:W-:Y:S01]  /*1e10*/  ISETP.GT.AND P1, PT, R0.reuse, 0x1, PT ;  /* 0x000000010000780c */ /* 0x040fe20003f24270 */
[----:B------:R-:W-:Y:S01]  /*1e20*/  UIADD3 UR11, UR11, 0x1, URZ ;  /* 0x000000010b0b7890 */ /* 0x000fe2000fffe03f */
[----:B------:R-:W-:Y:S01]  /*1e30*/  VIADD R0, R0, 0xffffffff ;  /* 0xffffffff00007836 */ /* 0x000fe20000000000 */
[----:B------:R-:W-:Y:S02]  /*1e40*/  UISETP.NE.AND UP0, UPT, UR10, 0x7, UPT ;  /* 0x000000070a00788c */ /* 0x000fe4000bf05270 */
[----:B------:R-:W-:Y:S02]  /*1e50*/  UISETP.NE.AND UP1, UPT, UR11, 0x7, UPT ;  /* 0x000000070b00788c */ /* 0x000fe4000bf25270 */
[----:B------:R-:W-:Y:S02]  /*1e60*/  USEL UR4, URZ, 0x1, UP0 ;  /* 0x000000013f047887 */ /* 0x000fe40008000000 */
[----:B------:R-:W-:-:S02]  /*1e70*/  USEL UR10, UR10, URZ, UP0 ;  /* 0x0000003f0a0a7287 */ /* 0x000fc40008000000 */
[----:B------:R-:W-:Y:S02]  /*1e80*/  USEL UR11, UR11, URZ, UP1 ;  /* 0x0000003f0b0b7287 */ /* 0x000fe40008800000 */
[----:B------:R-:W-:Y:S01]  /*1e90*/  LOP3.LUT R5, R5, UR4, RZ, 0x3c, !PT ;  /* 0x0000000405057c12 */ /* 0x000fe2000f8e3cff */
[----:B------:R-:W-:Y:S09]  /*1ea0*/  @P1 BRA `(.L_x_28) ;  /* 0xfffffffc00101947 */ /* 0x000ff2000383ffff */
.L_x_21:
[----:B01----:R-:W0:Y:S01]  /*1eb0*/  LDC R0, c[0x0][0x28c] ;  /* 0x0000a300ff007b82 */ /* 0x003e220000000800 */
[----:B------:R-:W-:-:S04]  /*1ec0*/  IMAD.U32 R3, RZ, RZ, UR47 ;  /* 0x0000002fff037e24 */ /* 0x000fc8000f8e00ff */
[----:B------:R1:W-:Y:S01]  /*1ed0*/  SYNCS.ARRIVE.TRANS64.A1T0 RZ, [R3+UR46], RZ ;  /* 0x000000ff03ff79a7 */ /* 0x0003e2000810002e */
[----:B0-----:R-:W-:-:S13]  /*1ee0*/  ISETP.GE.AND P1, PT, R0, 0x1, PT ;  /* 0x000000010000780c */ /* 0x001fda0003f26270 */
[----:B-1----:R-:W-:Y:S05]  /*1ef0*/  @!P1 BRA `(.L_x_29) ;  /* 0x00000000003c9947 */ /* 0x002fea0003800000 */
[----:B------:R-:W-:Y:S05]  /*1f00*/  @!P0 BRA `(.L_x_30) ;  /* 0x0000000000048947 */ /* 0x000fea0003800000 */
[----:B------:R-:W-:Y:S01]  /*1f10*/  BPT.TRAP 0x1 ;  /* 0x000000040000795c */ /* 0x000fe20000300000 */
.L_x_30:
[----:B------:R-:W-:Y:S01]  /*1f20*/  UIADD3 UR6, UR38, UR42, URZ ;  /* 0x0000002a26067290 */ /* 0x000fe2000fffe03f */
[----:B------:R-:W-:-:S03]  /*1f30*/  ISETP.GT.U32.AND P0, PT, R23, 0x1, PT ;  /* 0x000000011700780c */ /* 0x000fc60003f04070 */
[----:B------:R-:W-:-:S04]  /*1f40*/  UIMAD.WIDE.U32 UR4, UR6, 0x24924925, URZ ;  /* 0x24924925060478a5 */ /* 0x000fc8000f8e003f */
[----:B------:R-:W-:-:S04]  /*1f50*/  UIADD3 UR4, UR6, -UR5, URZ ;  /* 0x8000000506047290 */ /* 0x000fc8000fffe03f */
[----:B------:R-:W-:-:S04]  /*1f60*/  ULEA.HI UR4, UR4, UR5, URZ, 0x1f ;  /* 0x0000000504047291 */ /* 0x000fc8000f8ff83f */
[----:B------:R-:W-:-:S04]  /*1f70*/  USHF.R.U32.HI UR4, URZ, 0x2, UR4 ;  /* 0x000000023f047899 */ /* 0x000fc80008011604 */
[----:B------:R-:W-:-:S04]  /*1f80*/  UIMAD UR4, UR4, -0x7, UR6 ;  /* 0xfffffff9040478a4 */ /* 0x000fc8000f8e0206 */
[----:B------:R-:W-:-:S04]  /*1f90*/  ULEA UR4, UR4, UR41, 0x3 ;  /* 0x0000002904047291 */ /* 0x000fc8000f8e183f */
[----:B------:R-:W-:-:S04]  /*1fa0*/  UIADD3 UR4, UR4, 0x38, URZ ;  /* 0x0000003804047890 */ /* 0x000fc8000fffe03f */
[----:B------:R-:W-:-:S09]  /*1fb0*/  UPRMT UR4, URZ, 0x654, UR4 ;  /* 0x000006543f047896 */ /* 0x000fd20008000004 */
[----:B------:R-:W-:Y:S01]  /*1fc0*/  SYNCS.ARRIVE.TRANS64.RED.A1T0 RZ, [UR4], RZ ;  /* 0x000000ffffff79a7 */ /* 0x000fe20008100404 */
[----:B------:R-:W-:Y:S05]  /*1fd0*/  @P0 BRA `(.L_x_29) ;  /* 0x0000000000040947 */ /* 0x000fea0003800000 */
[----:B------:R-:W-:Y:S01]  /*1fe0*/  BPT.TRAP 0x1 ;  /* 0x000000040000795c */ /* 0x000fe20000300000 */
.L_x_29:
[----:B------:R-:W-:Y:S01]  /*1ff0*/  SHF.L.U32 R0, R103, 0x1f, RZ ;  /* 0x0000001f67007819 */ /* 0x000fe200000006ff */
[----:B------:R-:W-:Y:S01]  /*2000*/  UISETP.GE.U32.AND UP1, UPT, UR45, 0x7, UPT ;  /* 0x000000072d00788c */ /* 0x000fe2000bf26070 */
[----:B------:R-:W-:Y:S01]  /*2010*/  SHF.R.S32.HI R9, RZ, 0x1f, R19 ;  /* 0x0000001fff097819 */ /* 0x000fe20000011413 */
[----:B------:R-:W-:Y:S01]  /*2020*/  UIADD3 UR38, UR38, UR45, URZ ;  /* 0x0000002d26267290 */ /* 0x000fe2000fffe03f */
[----:B------:R-:W0:Y:S03]  /*2030*/  SYNCS.PHASECHK.TRANS64.TRYWAIT P0, [UR43+0x8], R0 ;  /* 0x00000800ff0075a7 */ /* 0x000e26000800016b */
[----:B------:R-:W-:-:S04]  /*2040*/  UISETP.GT.U32.AND UP0, UPT, UR38, 0x6, UPT ;  /* 0x000000062600788c */ /* 0x000fc8000bf04070 */
[----:B------:R-:W-:Y:S02]  /*2050*/  UISETP.LT.U32.AND UP0, UPT, UR45, 0x7, UP0 ;  /* 0x000000072d00788c */ /* 0x000fe40008701070 */
[----:B------:R-:W-:Y:S02]  /*2060*/  @UP1 UIMAD.WIDE.U32 UR4, UR38, 0x24924925, URZ ;  /* 0x24924925260418a5 */ /* 0x000fe4000f8e003f */
[----:B------:R-:W-:Y:S02]  /*2070*/  USEL UR6, URZ, 0x1, !UP0 ;  /* 0x000000013f067887 */ /* 0x000fe4000c000000 */
[----:B------:R-:W-:Y:S02]  /*2080*/  @UP1 UIADD3 UR4, UR38, -UR5, URZ ;  /* 0x8000000526041290 */ /* 0x000fe4000fffe03f */
[----:B------:R-:W-:Y:S02]  /*2090*/  ULOP3.LUT UR39, UR39, UR6, URZ, 0x3c, !UPT ;  /* 0x0000000627277292 */ /* 0x000fe4000f8e3c3f */
[----:B------:R-:W-:-:S04]  /*20a0*/  @UP1 ULEA.HI UR4, UR4, UR5, URZ, 0x1f ;  /* 0x0000000504041291 */ /* 0x000fc8000f8ff83f */
[----:B------:R-:W-:-:S04]  /*20b0*/  @UP1 USHF.R.U32.HI UR4, URZ, 0x2, UR4 ;  /* 0x000000023f041899 */ /* 0x000fc80008011604 */
[----:B------:R-:W-:Y:S01]  /*20c0*/  @UP1 ULOP3.LUT UR39, UR39, 0x1, UR4, 0x78, !UPT ;  /* 0x0000000127271892 */ /* 0x000fe2000f8e7804 */
[----:B0-----:R-:W-:Y:S11]  /*20d0*/  @!P0 BRA `(.L_x_31) ;  /* 0x0000005800688947 */ /* 0x001ff60003800000 */
.L_x_188:
[----:B------:R-:W-:Y:S01]  /*20e0*/  ULDC.64 UR4, c[0x0][0x5d0] ;  /* 0x0001740000047ab9 */ /* 0x000fe20000000a00 */
[----:B------:R-:W-:Y:S01]  /*20f0*/  ULDC UR6, c[0x0][0x284] ;  /* 0x0000a10000067ab9 */ /* 0x000fe20000000800 */
[----:B0-----:R-:W-:Y:S02]  /*2100*/  IMAD R0, R9, UR4, RZ ;  /* 0x0000000409007c24 */ /* 0x001fe4000f8e02ff */
[----:B------:R-:W-:Y:S02]  /*2110*/  IMAD.SHL.U32 R12, R18, 0x80, RZ ;  /* 0x00000080120c7824 */ /* 0x000fe400078e00ff */
[C---:B------:R-:W-:Y:S02]  /*2120*/  IMAD R3, R19.reuse, UR5, R0 ;  /* 0x0000000513037c24 */ /* 0x040fe4000f8e0200 */
[----:B------:R-:W-:Y:S01]  /*2130*/  IMAD.SHL.U32 R0, R22, 0x40, RZ ;  /* 0x0000004016007824 */ /* 0x000fe200078e00ff */
[----:B------:R-:W-:Y:S01]  /*2140*/  SHF.R.S32.HI R13, RZ, 0x1f, R12 ;  /* 0x0000001fff0d7819 */ /* 0x000fe2000001140c */
[----:B------:R-:W-:Y:S01]  /*2150*/  IMAD.WIDE.U32 R4, R19, UR4, R92 ;  /* 0x0000000413047c25 */ /* 0x000fe2000f8e005c */
[----:B------:R-:W-:-:S02]  /*2160*/  ULDC.64 UR4, c[0x0][0x5c8] ;  /* 0x0001720000047ab9 */ /* 0x000fc40000000a00 */
[----:B------:R-:W-:Y:S01]  /*2170*/  ISETP.GE.AND P0, PT, R0, UR6, PT ;  /* 0x0000000600007c0c */ /* 0x000fe2000bf06270 */
[----:B------:R-:W-:Y:S01]  /*2180*/  ULDC UR6, c[0x0][0x288] ;  /* 0x0000a20000067ab9 */ /* 0x000fe20000000800 */
[----:B------:R-:W-:Y:S01]  /*2190*/  IADD3 R4, P1, R12, R4, RZ ;  /* 0x000000040c047210 */ /* 0x000fe20007f3e0ff */
[----:B------:R-:W-:Y:S01]  /*21a0*/  IMAD.WIDE R20, R22, 0x40, R90 ;  /* 0x0000004016147825 */ /* 0x000fe200078e025a */
[----:B------:R-:W-:Y:S02]  /*21b0*/  ISETP.GE.OR P0, PT, R12, UR6, P0 ;  /* 0x000000060c007c0c */ /* 0x000fe40008706670 */
[----:B------:R-:W-:Y:S01]  /*21c0*/  IADD3.X R5, R13, R5, R3, P1, !PT ;  /* 0x000000050d057210 */ /* 0x000fe20000ffe403 */
[----:B------:R-:W-:-:S04]  /*21d0*/  IMAD R7, R21, UR4, RZ ;  /* 0x0000000415077c24 */ /* 0x000fc8000f8e02ff */
[C---:B------:R-:W-:Y:S02]  /*21e0*/  IMAD R7, R20.reuse, UR5, R7 ;  /* 0x0000000514077c24 */ /* 0x040fe4000f8e0207 */
[----:B------:R-:W-:-:S04]  /*21f0*/  IMAD.WIDE.U32 R104, R20, UR4, R4 ;  /* 0x0000000414687c25 */ /* 0x000fc8000f8e0004 */
[----:B------:R-:W-:Y:S05]  /*2200*/  @P0 BRA `(.L_x_32) ;  /* 0x0000003c00d80947 */ /* 0x000fea0003800000 */
[----:B-----5:R-:W-:Y:S01]  /*2210*/  FSETP.NEU.AND P1, PT, R89, RZ, PT ;  /* 0x000000ff5900720b */ /* 0x020fe20003f2d000 */
[----:B------:R-:W-:Y:S01]  /*2220*/  IMAD.IADD R3, R97, 0x1, -R12 ;  /* 0x0000000161037824 */ /* 0x000fe200078e0a0c */
[----:B------:R-:W-:Y:S01]  /*2230*/  BSSY B0, `(.L_x_32) ;  /* 0x00003f3000007945 */ /* 0x000fe20003800000 */
[----:B------:R-:W-:Y:S02]  /*2240*/  IMAD.IADD R0, R101, 0x1, -R0 ;  /* 0x0000000165007824 */ /* 0x000fe400078e0a00 */
[----:B------:R-:W-:Y:S01]  /*2250*/  IMAD.IADD R113, R105, 0x1, R7 ;  /* 0x0000000169717824 */ /* 0x000fe200078e0207 */
[----:B------:R-:W-:-:S04]  /*2260*/  ISETP.GT.AND P0, PT, R3, RZ, PT ;  /* 0x000000ff0300720c */ /* 0x000fc80003f04270 */
[----:B------:R-:W-:-:S03]  /*2270*/  ISETP.GT.AND P2, PT, R0, RZ, P0 ;  /* 0x000000ff0000720c */ /* 0x000fc60000744270 */
[----:B------:R-:W-:Y:S10]  /*2280*/  @!P1 BRA `(.L_x_33) ;  /* 0x0000002c001c9947 */ /* 0x000ff40003800000 */
[----:B------:R-:W0:Y:S01]  /*2290*/  LDC.64 R106, c[0x0][0x5b8] ;  /* 0x00016e00ff6a7b82 */ /* 0x000e220000000a00 */
[----:B------:R-:W-:-:S07]  /*22a0*/  ULDC.64 UR4, c[0x0][0x5c0] ;  /* 0x0001700000047ab9 */ /* 0x000fce0000000a00 */
[----:B------:R-:W1:Y:S08]  /*22b0*/  LDC.64 R108, c[0x0][0x5b0] ;  /* 0x00016c00ff6c7b82 */ /* 0x000e700000000a00 */
[----:B------:R-:W2:Y:S01]  /*22c0*/  LDC.64 R110, c[0x0][0x5a8] ;  /* 0x00016a00ff6e7b82 */ /* 0x000ea20000000a00 */
[-C--:B0-----:R-:W-:Y:S02]  /*22d0*/  IMAD R6, R9, R106.reuse, RZ ;  /* 0x0000006a09067224 */ /* 0x081fe400078e02ff */
[----:B------:R-:W-:-:S04]  /*22e0*/  IMAD.WIDE.U32 R4, R19, R106, R92 ;  /* 0x0000006a13047225 */ /* 0x000fc800078e005c */
[----:B------:R-:W-:Y:S01]  /*22f0*/  IMAD R105, R19, R107, R6 ;  /* 0x0000006b13697224 */ /* 0x000fe200078e0206 */
[----:B------:R-:W-:Y:S01]  /*2300*/  IADD3 R6, P1, R12, R4, RZ ;  /* 0x000000040c067210 */ /* 0x000fe20007f3e0ff */
[----:B-1----:R-:W-:-:S03]  /*2310*/  IMAD R4, R21, R108, RZ ;  /* 0x0000006c15047224 */ /* 0x002fc600078e02ff */
[----:B------:R-:W-:Y:S01]  /*2320*/  IADD3.X R7, R13, R5, R105, P1, !PT ;  /* 0x000000050d077210 */ /* 0x000fe20000ffe469 */
[C---:B------:R-:W-:Y:S02]  /*2330*/  IMAD R21, R20.reuse, R109, R4 ;  /* 0x0000006d14157224 */ /* 0x040fe400078e0204 */
[----:B------:R-:W-:-:S04]  /*2340*/  IMAD.WIDE.U32 R4, R20, R108, R6 ;  /* 0x0000006c14047225 */ /* 0x000fc800078e0006 */
[----:B------:R-:W-:Y:S01]  /*2350*/  IMAD.IADD R5, R5, 0x1, R21 ;  /* 0x0000000105057824 */ /* 0x000fe200078e0215 */
[----:B--2---:R-:W-:-:S04]  /*2360*/  LEA R10, P1, R4, R110, 0x2 ;  /* 0x0000006e040a7211 */ /* 0x004fc800078210ff */
[----:B------:R-:W-:-:S05]  /*2370*/  LEA.HI.X R11, R4, R111, R5, 0x2, P1 ;  /* 0x0000006f040b7211 */ /* 0x000fca00008f1405 */
[----:B------:R0:W2:Y:S01]  /*2380*/  @P2 LDG.E.LTC128B R18, desc[UR36][R10.64] ;  /* 0x000000240a122981 */ /* 0x0000a2000c1e1920 */
[----:B------:R-:W-:Y:S01]  /*2390*/  IMAD.WIDE.U32 R4, R20, R108, R12 ;  /* 0x0000006c14047225 */ /* 0x000fe200078e000c */
[----:B------:R-:W-:Y:S01]  /*23a0*/  LEA R8, P3, R104, UR4, 0x2 ;  /* 0x0000000468087c11 */ /* 0x000fe2000f8610ff */
[----:B------:R-:W-:Y:S01]  /*23b0*/  BSSY B1, `(.L_x_34) ;  /* 0x0000014000017945 */ /* 0x000fe20003800000 */
[----:B------:R-:W-:Y:S02]  /*23c0*/  IADD3 R14, P1, R92, R4, RZ ;  /* 0x000000045c0e7210 */ /* 0x000fe40007f3e0ff */
[----:B------:R-:W-:Y:S02]  /*23d0*/  LEA.HI.X R9, R104, UR5, R113, 0x2, P3 ;  /* 0x0000000568097c11 */ /* 0x000fe400098f1471 */
[----:B------:R-:W-:Y:S01]  /*23e0*/  IADD3.X R15, R93, R21, R5, P1, !PT ;  /* 0x000000155d0f7210 */ /* 0x000fe20000ffe405 */
[----:B0-----:R-:W-:Y:S01]  /*23f0*/  IMAD.SHL.U32 R10, R108, 0x8, RZ ;  /* 0x000000086c0a7824 */ /* 0x001fe200078e00ff */
[----:B------:R-:W-:-:S02]  /*2400*/  ISETP.GT.AND P1, PT, R3, 0x1, PT ;  /* 0x000000010300780c */ /* 0x000fc40003f24270 */
[----:B------:R-:W-:Y:S01]  /*2410*/  SHF.L.U64.HI R11, R108, 0x3, R109 ;  /* 0x000000036c0b7819 */ /* 0x000fe2000001026d */
[----:B------:R-:W-:Y:S01]  /*2420*/  IMAD.WIDE.U32 R14, R19, R106, R14 ;  /* 0x0000006a130e7225 */ /* 0x000fe200078e000e */
[----:B------:R-:W-:-:S03]  /*2430*/  ISETP.GT.AND P3, PT, R0, RZ, P1 ;  /* 0x000000ff0000720c */ /* 0x000fc60000f64270 */
[----:B------:R-:W-:Y:S01]  /*2440*/  IMAD.WIDE.U32 R10, R20, R108, R10 ;  /* 0x0000006c140a7225 */ /* 0x000fe200078e000a */
[----:B--2---:R-:W-:-:S05]  /*2450*/  LOP3.LUT R4, R18, 0xffffe000, RZ, 0xc0, !PT ;  /* 0xffffe00012047812 */ /* 0x004fca00078ec0ff */
[----:B------:R-:W-:Y:S01]  /*2460*/  FMUL R5, R4, R89 ;  /* 0x0000005904057220 */ /* 0x000fe20000400000 */
[----:B------:R-:W-:-:S03]  /*2470*/  LEA R4, P4, R14, R110, 0x2 ;  /* 0x0000006e0e047211 */ /* 0x000fc600078810ff */
[----:B------:R-:W-:Y:S01]  /*2480*/  FFMA R107, R24, R88, R5 ;  /* 0x00000058186b7223 */ /* 0x000fe20000000005 */
[----:B------:R-:W-:-:S04]  /*2490*/  IMAD.IADD R5, R105, 0x1, R15 ;  /* 0x0000000169057824 */ /* 0x000fc800078e020f */
[----:B------:R-:W-:Y:S02]  /*24a0*/  F2FP.TF32.F32.PACK_B R107, R107 ;  /* 0x0000006bff6b723e */ /* 0x000fe400024050ff */
[----:B------:R-:W-:-:S03]  /*24b0*/  LEA.HI.X R5, R14, R111, R5, 0x2, P4 ;  /* 0x0000006f0e057211 */ /* 0x000fc600020f1405 */
[----:B------:R0:W-:Y:S01]  /*24c0*/  @P2 STG.E desc[UR36][R8.64], R107 ;  /* 0x0000006b08002986 */ /* 0x0001e2000c101924 */
[----:B------:R-:W-:Y:S05]  /*24d0*/  @!P3 BRA `(.L_x_35) ;  /* 0x000000000004b947 */ /* 0x000fea0003800000 */
[----:B------:R1:W5:Y:S02]  /*24e0*/  LDG.E.LTC128B R18, desc[UR36][R4.64+0x4] ;  /* 0x0000042404127981 */ /* 0x000364000c1e1920 */
.L_x_35:
[----:B------:R-:W-:Y:S05]  /*24f0*/  BSYNC B1 ;  /* 0x0000000000017941 */ /* 0x000fea0003800000 */
.L_x_34:
[----:B-----5:R-:W-:Y:S01]  /*2500*/  LOP3.LUT R14, R18, 0xffffe000, RZ, 0xc0, !PT ;  /* 0xffffe000120e7812 */ /* 0x020fe200078ec0ff */
[----:B------:R-:W-:Y:S01]  /*2510*/  IMAD.IADD R21, R21, 0x1, R11 ;  /* 0x0000000115157824 */ /* 0x000fe200078e020b */
[----:B------:R-:W-:Y:S02]  /*2520*/  IADD3 R6, P2, R6, R10, RZ ;  /* 0x0000000a06067210 */ /* 0x000fe40007f5e0ff */
[----:B------:R-:W-:Y:S01]  /*2530*/  ISETP.GT.AND P0, PT, R0, 0x8, P0 ;  /* 0x000000080000780c */ /* 0x000fe20000704270 */
[----:B------:R-:W-:Y:S02]  /*2540*/  FMUL R14, R14, R89 ;  /* 0x000000590e0e7220 */ /* 0x000fe40000400000 */
[----:B------:R-:W-:Y:S02]  /*2550*/  IMAD.X R7, R21, 0x1, R7, P2 ;  /* 0x0000000115077824 */ /* 0x000fe400010e0607 */
[----:B------:R-:W-:Y:S01]  /*2560*/  FFMA R25, R25, R88, R14 ;  /* 0x0000005819197223 */ /* 0x000fe2000000000e */
[----:B------:R-:W-:-:S04]  /*2570*/  LEA R14, P2, R6, R110, 0x2 ;  /* 0x0000006e060e7211 */ /* 0x000fc800078410ff */
[----:B------:R-:W-:Y:S01]  /*2580*/  LEA.HI.X R15, R6, R111, R7, 0x2, P2 ;  /* 0x0000006f060f7211 */ /* 0x000fe200010f1407 */
[----:B------:R-:W-:Y:S01]  /*2590*/  @P3 IMAD.MOV.U32 R6, RZ, RZ, R8 ;  /* 0x000000ffff063224 */ /* 0x000fe200078e0008 */
[----:B------:R-:W-:Y:S01]  /*25a0*/  F2FP.TF32.F32.PACK_B R25, R25 ;  /* 0x00000019ff19723e */ /* 0x000fe200024050ff */
[----:B------:R-:W-:-:S05]  /*25b0*/  @P3 IMAD.MOV.U32 R7, RZ, RZ, R9 ;  /* 0x000000ffff073224 */ /* 0x000fca00078e0009 */
[----:B------:R2:W-:Y:S04]  /*25c0*/  @P3 STG.E desc[UR36][R6.64+0x4], R25 ;  /* 0x0000041906003986 */ /* 0x0005e8000c101924 */
[----:B------:R-:W3:Y:S01]  /*25d0*/  @P0 LDG.E.LTC128B R18, desc[UR36][R14.64] ;  /* 0x000000240e120981 */ /* 0x000ee2000c1e1920 */
[----:B------:R-:W-:Y:S01]  /*25e0*/  IADD3 R12, P2, P3, R92, R10, R12 ;  /* 0x0000000a5c0c7210 */ /* 0x000fe20007b5e00c */
[----:B------:R-:W-:Y:S01]  /*25f0*/  BSSY B1, `(.L_x_36) ;  /* 0x0000011000017945 */ /* 0x000fe20003800000 */
[----:B------:R-:W-:Y:S02]  /*2600*/  ISETP.GT.AND P1, PT, R0, 0x8, P1 ;  /* 0x000000080000780c */ /* 0x000fe40000f24270 */
[----:B------:R-:W-:-:S03]  /*2610*/  IADD3.X R13, R93, R21, R13, P2, P3 ;  /* 0x000000155d0d7210 */ /* 0x000fc600017e640d */
[----:B------:R-:W-:Y:S01]  /*2620*/  IMAD.WIDE.U32 R12, R19, R106, R12 ;  /* 0x0000006a130c7225 */ /* 0x000fe200078e000c */
[----:B------:R-:W-:-:S03]  /*2630*/  SHF.L.U64.HI R19, R94, 0x2, R95 ;  /* 0x000000025e137819 */ /* 0x000fc6000001025f */
[----:B------:R-:W-:Y:S01]  /*2640*/  IMAD.IADD R13, R105, 0x1, R13 ;  /* 0x00000001690d7824 */ /* 0x000fe200078e020d */
[----:B--2---:R-:W-:-:S04]  /*2650*/  LEA R6, P3, R12, R110, 0x2 ;  /* 0x0000006e0c067211 */ /* 0x004fc800078610ff */
[----:B------:R-:W-:Y:S02]  /*2660*/  LEA.HI.X R7, R12, R111, R13, 0x2, P3 ;  /* 0x0000006f0c077211 */ /* 0x000fe400018f140d */
[----:B---3--:R-:W-:-:S05]  /*2670*/  LOP3.LUT R10, R18, 0xffffe000, RZ, 0xc0, !PT ;  /* 0xffffe000120a7812 */ /* 0x008fca00078ec0ff */
[----:B------:R-:W-:Y:S01]  /*2680*/  FMUL R11, R10, R89 ;  /* 0x000000590a0b7220 */ /* 0x000fe20000400000 */
[----:B------:R-:W-:-:S03]  /*2690*/  LEA R10, P2, R94, R8, 0x2 ;  /* 0x000000085e0a7211 */ /* 0x000fc600078410ff */
[----:B------:R-:W-:Y:S02]  /*26a0*/  FFMA R21, R26, R88, R11 ;  /* 0x000000581a157223 */ /* 0x000fe4000000000b */
[----:B------:R-:W-:-:S03]  /*26b0*/  IMAD.X R11, R19, 0x1, R9, P2 ;  /* 0x00000001130b7824 */ /* 0x000fc600010e0609 */
[----:B------:R-:W-:-:S05]  /*26c0*/  F2FP.TF32.F32.PACK_B R21, R21 ;  /* 0x00000015ff15723e */ /* 0x000fca00024050ff */
[----:B------:R2:W-:Y:S01]  /*26d0*/  @P0 STG.E desc[UR36][R10.64], R21 ;  /* 0x000000150a000986 */ /* 0x0005e2000c101924 */
[----:B------:R-:W-:Y:S05]  /*26e0*/  @!P1 BRA `(.L_x_37) ;  /* 0x0000000000049947 */ /* 0x000fea0003800000 */
[----:B------:R3:W5:Y:S02]  /*26f0*/  LDG.E.LTC128B R18, desc[UR36][R6.64+0x4] ;  /* 0x0000042406127981 */ /* 0x000764000c1e1920 */
.L_x_37:
[----:B------:R-:W-:Y:S05]  /*2700*/  BSYNC B1 ;  /* 0x0000000000017941 */ /* 0x000fea0003800000 */
.L_x_36:
[----:B-----5:R-:W-:Y:S01]  /*2710*/  LOP3.LUT R12, R18, 0xffffe000, RZ, 0xc0, !PT ;  /* 0xffffe000120c7812 */ /* 0x020fe200078ec0ff */
[----:B------:R-:W-:Y:S01]  /*2720*/  BSSY B1, `(.L_x_38) ;  /* 0x0000009000017945 */ /* 0x000fe20003800000 */
[----:B------:R-:W-:-:S03]  /*2730*/  ISETP.GT.AND P0, PT, R3, 0x8, PT ;  /* 0x000000080300780c */ /* 0x000fc60003f04270 */
[----:B------:R-:W-:Y:S01]  /*2740*/  FMUL R12, R12, R89 ;  /* 0x000000590c0c7220 */ /* 0x000fe20000400000 */
[----:B------:R-:W-:-:S03]  /*2750*/  ISETP.GT.AND P2, PT, R0, RZ, P0 ;  /* 0x000000ff0000720c */ /* 0x000fc60000744270 */
[----:B------:R-:W-:-:S05]  /*2760*/  FFMA R27, R27, R88, R12 ;  /* 0x000000581b1b7223 */ /* 0x000fca000000000c */
[----:B------:R-:W-:-:S05]  /*2770*/  F2FP.TF32.F32.PACK_B R27, R27 ;  /* 0x0000001bff1b723e */ /* 0x000fca00024050ff */
[----:B------:R4:W-:Y:S01]  /*2780*/  @P1 STG.E desc[UR36][R10.64+0x4], R27 ;  /* 0x0000041b0a001986 */ /* 0x0009e2000c101924 */
[----:B------:R-:W-:Y:S05]  /*2790*/  @!P2 BRA `(.L_x_39) ;  /* 0x000000000004a947 */ /* 0x000fea0003800000 */
[----:B------:R0:W5:Y:S02]  /*27a0*/  LDG.E.LTC128B R18, desc[UR36][R4.64+0x20] ;  /* 0x0000202404127981 */ /* 0x000164000c1e1920 */
.L_x_39:
[----:B------:R-:W-:Y:S05]  /*27b0*/  BSYNC B1 ;  /* 0x0000000000017941 */ /* 0x000fea0003800000 */
.L_x_38:
        /* <DEDUP_REMOVED lines=10> */
.L_x_41:
[----:B------:R-:W-:Y:S05]  /*2860*/  BSYNC B1 ;  /* 0x0000000000017941 */ /* 0x000fea0003800000 */
.L_x_40:
[----:B-----5:R-:W-:Y:S01]  /*2870*/  LOP3.LUT R12, R18, 0xffffe000, RZ, 0xc0, !PT ;  /* 0xffffe000120c7812 */ /* 0x020fe200078ec0ff */
[----:B------:R-:W-:Y:S01]  /*2880*/  BSSY B1, `(.L_x_42) ;  /* 0x0000008000017945 */ /* 0x000fe20003800000 */
[----:B------:R-:W-:-:S03]  /*2890*/  ISETP.GT.AND P0, PT, R0, 0x8, P0 ;  /* 0x000000080000780c */ /* 0x000fc60000704270 */
[----:B------:R-:W-:-:S04]  /*28a0*/  FMUL R12, R12, R89 ;  /* 0x000000590c0c7220 */ /* 0x000fc80000400000 */
[----:B------:R-:W-:-:S05]  /*28b0*/  FFMA R29, R29, R88, R12 ;  /* 0x000000581d1d7223 */ /* 0x000fca000000000c */
[----:B------:R-:W-:-:S05]  /*28c0*/  F2FP.TF32.F32.PACK_B R29, R29 ;  /* 0x0000001dff1d723e */ /* 0x000fca00024050ff */
[----:B------:R0:W-:Y:S01]  /*28d0*/  @P3 STG.E desc[UR36][R8.64+0x24], R29 ;  /* 0x0000241d08003986 */ /* 0x0001e2000c101924 */
[----:B------:R-:W-:Y:S05]  /*28e0*/  @!P0 BRA `(.L_x_43) ;  /* 0x0000000000048947 */ /* 0x000fea0003800000 */
[----:B------:R0:W5:Y:S02]  /*28f0*/  LDG.E.LTC128B R18, desc[UR36][R6.64+0x20] ;  /* 0x0000202406127981 */ /* 0x000164000c1e1920 */
.L_x_43:
[----:B------:R-:W-:Y:S05]  /*2900*/  BSYNC B1 ;  /* 0x0000000000017941 */ /* 0x000fea0003800000 */
.L_x_42:
[----:B-----5:R-:W-:Y:S01]  /*2910*/  LOP3.LUT R12, R18, 0xffffe000, RZ, 0xc0, !PT ;  /* 0xffffe000120c7812 */ /* 0x020fe200078ec0ff */
[----:B------:R-:W-:Y:S01]  /*2920*/  BSSY B1, `(.L_x_44) ;  /* 0x0000008000017945 */ /* 0x000fe20003800000 */
[----:B------:R-:W-:-:S03]  /*2930*/  ISETP.GT.AND P1, PT, R0, 0x8, P1 ;  /* 0x000000080000780c */ /* 0x000fc60000f24270 */
[----:B0-----:R-:W-:-:S04]  /*2940*/  FMUL R13, R12, R89 ;  /* 0x000000590c0d7220 */ /* 0x001fc80000400000 */
[----:B------:R-:W-:-:S05]  /*2950*/  FFMA R13, R30, R88, R13 ;  /* 0x000000581e0d7223 */ /* 0x000fca000000000d */
[----:B------:R-:W-:-:S05]  /*2960*/  F2FP.TF32.F32.PACK_B R13, R13 ;  /* 0x0000000dff0d723e */ /* 0x000fca00024050ff */
[----:B------:R0:W-:Y:S01]  /*2970*/  @P0 STG.E desc[UR36][R10.64+0x20], R13 ;  /* 0x0000200d0a000986 */ /* 0x0001e2000c101924 */
[----:B------:R-:W-:Y:S05]  /*2980*/  @!P1 BRA `(.L_x_45) ;  /* 0x0000000000049947 */ /* 0x000fea0003800000 */
[----:B------:R0:W5:Y:S02]  /*2990*/  LDG.E.LTC128B R18, desc[UR36][R6.64+0x24] ;  /* 0x0000242406127981 */ /* 0x000164000c1e1920 */
.L_x_45:
[----:B------:R-:W-:Y:S05]  /*29a0*/  BSYNC B1 ;  /* 0x0000000000017941 */ /* 0x000fea0003800000 */
.L_x_44:
        /* <DEDUP_REMOVED lines=10> */
.L_x_47:
[----:B------:R-:W-:Y:S05]  /*2a50*/  BSYNC B1 ;  /* 0x0000000000017941 */ /* 0x000fea0003800000 */
.L_x_46:
[----:B-----5:R-:W-:Y:S01]  /*2a60*/  LOP3.LUT R12, R18, 0xffffe000, RZ, 0xc0, !PT ;  /* 0xffffe000120c7812 */ /* 0x020fe200078ec0ff */
[----:B------:R-:W-:Y:S01]  /*2a70*/  BSSY B1, `(.L_x_48) ;  /* 0x0000009000017945 */ /* 0x000fe20003800000 */
[----:B------:R-:W-:-:S03]  /*2a80*/  ISETP.GT.AND P1, PT, R3, 0x11, PT ;  /* 0x000000110300780c */ /* 0x000fc60003f24270 */
[----:B0-----:R-:W-:Y:S01]  /*2a90*/  FMUL R13, R12, R89 ;  /* 0x000000590c0d7220 */ /* 0x001fe20000400000 */
[----:B------:R-:W-:-:S03]  /*2aa0*/  ISETP.GT.AND P3, PT, R0, RZ, P1 ;  /* 0x000000ff0000720c */ /* 0x000fc60000f64270 */
[----:B------:R-:W-:-:S05]  /*2ab0*/  FFMA R13, R32, R88, R13 ;  /* 0x00000058200d7223 */ /* 0x000fca000000000d */
[----:B------:R-:W-:-:S05]  /*2ac0*/  F2FP.TF32.F32.PACK_B R13, R13 ;  /* 0x0000000dff0d723e */ /* 0x000fca00024050ff */
[----:B------:R0:W-:Y:S01]  /*2ad0*/  @P2 STG.E desc[UR36][R8.64+0x40], R13 ;  /* 0x0000400d08002986 */ /* 0x0001e2000c101924 */
[----:B------:R-:W-:Y:S05]  /*2ae0*/  @!P3 BRA `(.L_x_49) ;  /* 0x000000000004b947 */ /* 0x000fea0003800000 */
[----:B------:R0:W5:Y:S02]  /*2af0*/  LDG.E.LTC128B R18, desc[UR36][R4.64+0x44] ;  /* 0x0000442404127981 */ /* 0x000164000c1e1920 */
.L_x_49:
[----:B------:R-:W-:Y:S05]  /*2b00*/  BSYNC B1 ;  /* 0x0000000000017941 */ /* 0x000fea0003800000 */
.L_x_48:
        /* <DEDUP_REMOVED lines=9> */
.L_x_51:
[----:B------:R-:W-:Y:S05]  /*2ba0*/  BSYNC B1 ;  /* 0x0000000000017941 */ /* 0x000fea0003800000 */
.L_x_50:
        /* <DEDUP_REMOVED lines=9> */
.L_x_53:
[----:B------:R-:W-:Y:S05]  /*2c40*/  BSYNC B1 ;  /* 0x0000000000017941 */ /* 0x000fea0003800000 */
.L_x_52:
        /* <DEDUP_REMOVED lines=10> */
.L_x_55:
[----:B------:R-:W-:Y:S05]  /*2cf0*/  BSYNC B1 ;  /* 0x0000000000017941 */ /* 0x000fea0003800000 */
.L_x_54:
        /* <DEDUP_REMOVED lines=10> */
.L_x_57:
[----:B------:R-:W-:Y:S05]  /*2da0*/  BSYNC B1 ;  /* 0x0000000000017941 */ /* 0x000fea0003800000 */
.L_x_56:
        /* <DEDUP_REMOVED lines=9> */
.L_x_59:
[----:B------:R-:W-:Y:S05]  /*2e40*/  BSYNC B1 ;  /* 0x0000000000017941 */ /* 0x000fea0003800000 */
.L_x_58:
        /* <DEDUP_REMOVED lines=9> */
.L_x_61:
[----:B------:R-:W-:Y:S05]  /*2ee0*/  BSYNC B1 ;  /* 0x0000000000017941 */ /* 0x000fea0003800000 */
.L_x_60:
        /* <DEDUP_REMOVED lines=10> */
.L_x_63:
[----:B------:R-:W-:Y:S05]  /*2f90*/  BSYNC B1 ;  /* 0x0000000000017941 */ /* 0x000fea0003800000 */
.L_x_62:
        /* <DEDUP_REMOVED lines=10> */
.L_x_65:
[----:B------:R-:W-:Y:S05]  /*3040*/  BSYNC B1 ;  /* 0x0000000000017941 */ /* 0x000fea0003800000 */
.L_x_64:
        /* <DEDUP_REMOVED lines=9> */
.L_x_67:
[----:B------:R-:W-:Y:S05]  /*30e0*/  BSYNC B1 ;  /* 0x0000000000017941 */ /* 0x000fea0003800000 */
.L_x_66:
        /* <DEDUP_REMOVED lines=9> */
.L_x_69:
[----:B------:R-:W-:Y:S05]  /*3180*/  BSYNC B1 ;  /* 0x0000000000017941 */ /* 0x000fea0003800000 */
.L_x_68:
        /* <DEDUP_REMOVED lines=10> */
.L_x_71:
[----:B------:R-:W-:Y:S05]  /*3230*/  BSYNC B1 ;  /* 0x0000000000017941 */ /* 0x000fea0003800000 */
.L_x_70:
        /* <DEDUP_REMOVED lines=10> */
.L_x_73:
[----:B------:R-:W-:Y:S05]  /*32e0*/  BSYNC B1 ;  /* 0x0000000000017941 */ /* 0x000fea0003800000 */
.L_x_72:
        /* <DEDUP_REMOVED lines=9> */
.L_x_75:
[----:B------:R-:W-:Y:S05]  /*3380*/  BSYNC B1 ;  /* 0x0000000000017941 */ /* 0x000fea0003800000 */
.L_x_74:
        /* <DEDUP_REMOVED lines=9> */
.L_x_77:
[----:B------:R-:W-:Y:S05]  /*3420*/  BSYNC B1 ;  /* 0x0000000000017941 */ /* 0x000fea0003800000 */
.L_x_76:
        /* <DEDUP_REMOVED lines=10> */
.L_x_79:
[----:B------:R-:W-:Y:S05]  /*34d0*/  BSYNC B1 ;  /* 0x0000000000017941 */ /* 0x000fea0003800000 */
.L_x_78:
        /* <DEDUP_REMOVED lines=10> */
.L_x_81:
[----:B------:R-:W-:Y:S05]  /*3580*/  BSYNC B1 ;  /* 0x0000000000017941 */ /* 0x000fea0003800000 */
.L_x_80:
        /* <DEDUP_REMOVED lines=9> */
.L_x_83:
[----:B------:R-:W-:Y:S05]  /*3620*/  BSYNC B1 ;  /* 0x0000000000017941 */ /* 0x000fea0003800000 */
.L_x_82:
        /* <DEDUP_REMOVED lines=9> */
.L_x_85:
[----:B------:R-:W-:Y:S05]  /*36c0*/  BSYNC B1 ;  /* 0x0000000000017941 */ /* 0x000fea0003800000 */
.L_x_84:
        /* <DEDUP_REMOVED lines=10> */
.L_x_87:
[----:B------:R-:W-:Y:S05]  /*3770*/  BSYNC B1 ;  /* 0x0000000000017941 */ /* 0x000fea0003800000 */
.L_x_86:
        /* <DEDUP_REMOVED lines=10> */
.L_x_89:
[----:B------:R-:W-:Y:S05]  /*3820*/  BSYNC B1 ;  /* 0x0000000000017941 */ /* 0x000fea0003800000 */
.L_x_88:
        /* <DEDUP_REMOVED lines=9> */
.L_x_91:
[----:B------:R-:W-:Y:S05]  /*38c0*/  BSYNC B1 ;  /* 0x0000000000017941 */ /* 0x000fea0003800000 */
.L_x_90:
        /* <DEDUP_REMOVED lines=9> */
.L_x_93:
[----:B------:R-:W-:Y:S05]  /*3960*/  BSYNC B1 ;  /* 0x0000000000017941 */ /* 0x000fea0003800000 */
.L_x_92:
        /* <DEDUP_REMOVED lines=10> */
.L_x_95:
[----:B------:R-:W-:Y:S05]  /*3a10*/  BSYNC B1 ;  /* 0x0000000000017941 */ /* 0x000fea0003800000 */
.L_x_94:
        /* <DEDUP_REMOVED lines=10> */
.L_x_97:
[----:B------:R-:W-:Y:S05]  /*3ac0*/  BSYNC B1 ;  /* 0x0000000000017941 */ /* 0x000fea0003800000 */
.L_x_96:
        /* <DEDUP_REMOVED lines=9> */
.L_x_99:
[----:B------:R-:W-:Y:S05]  /*3b60*/  BSYNC B1 ;  /* 0x0000000000017941 */ /* 0x000fea0003800000 */
.L_x_98:
        /* <DEDUP_REMOVED lines=9> */
.L_x_101:
[----:B------:R-:W-:Y:S05]  /*3c00*/  BSYNC B1 ;  /* 0x0000000000017941 */ /* 0x000fea0003800000 */
.L_x_100:
        /* <DEDUP_REMOVED lines=10> */
.L_x_103:
[----:B------:R-:W-:Y:S05]  /*3cb0*/  BSYNC B1 ;  /* 0x0000000000017941 */ /* 0x000fea0003800000 */
.L_x_102:
        /* <DEDUP_REMOVED lines=10> */
.L_x_105:
[----:B------:R-:W-:Y:S05]  /*3d60*/  BSYNC B1 ;  /* 0x0000000000017941 */ /* 0x000fea0003800000 */
.L_x_104:
        /* <DEDUP_REMOVED lines=9> */
.L_x_107:
[----:B------:R-:W-:Y:S05]  /*3e00*/  BSYNC B1 ;  /* 0x0000000000017941 */ /* 0x000fea0003800000 */
.L_x_106:
        /* <DEDUP_REMOVED lines=9> */
.L_x_109:
[----:B------:R-:W-:Y:S05]  /*3ea0*/  BSYNC B1 ;  /* 0x0000000000017941 */ /* 0x000fea0003800000 */
.L_x_108:
        /* <DEDUP_REMOVED lines=10> */
.L_x_111:
[----:B------:R-:W-:Y:S05]  /*3f50*/  BSYNC B1 ;  /* 0x0000000000017941 */ /* 0x000fea0003800000 */
.L_x_110:
        /* <DEDUP_REMOVED lines=10> */
.L_x_113:
[----:B------:R-:W-:Y:S05]  /*4000*/  BSYNC B1 ;  /* 0x0000000000017941 */ /* 0x000fea0003800000 */
.L_x_112:
        /* <DEDUP_REMOVED lines=9> */
.L_x_115:
[----:B------:R-:W-:Y:S05]  /*40a0*/  BSYNC B1 ;  /* 0x0000000000017941 */ /* 0x000fea0003800000 */
.L_x_114:
        /* <DEDUP_REMOVED lines=9> */
.L_x_117:
[----:B------:R-:W-:Y:S05]  /*4140*/  BSYNC B1 ;  /* 0x0000000000017941 */ /* 0x000fea0003800000 */
.L_x_116:
        /* <DEDUP_REMOVED lines=10> */
.L_x_119:
[----:B------:R-:W-:Y:S05]  /*41f0*/  BSYNC B1 ;  /* 0x0000000000017941 */ /* 0x000fea0003800000 */
.L_x_118:
        /* <DEDUP_REMOVED lines=10> */
.L_x_121:
[----:B------:R-:W-:Y:S05]  /*42a0*/  BSYNC B1 ;  /* 0x0000000000017941 */ /* 0x000fea0003800000 */
.L_x_120:
        /* <DEDUP_REMOVED lines=9> */
.L_x_123:
[----:B------:R-:W-:Y:S05]  /*4340*/  BSYNC B1 ;  /* 0x0000000000017941 */ /* 0x000fea0003800000 */
.L_x_122:
        /* <DEDUP_REMOVED lines=9> */
.L_x_125:
[----:B------:R-:W-:Y:S05]  /*43e0*/  BSYNC B1 ;  /* 0x0000000000017941 */ /* 0x000fea0003800000 */
.L_x_124:
        /* <DEDUP_REMOVED lines=10> */
.L_x_127:
[----:B------:R-:W-:Y:S05]  /*4490*/  BSYNC B1 ;  /* 0x0000000000017941 */ /* 0x000fea0003800000 */
.L_x_126:
        /* <DEDUP_REMOVED lines=10> */
.L_x_129:
[----:B------:R-:W-:Y:S05]  /*4540*/  BSYNC B1 ;  /* 0x0000000000017941 */ /* 0x000fea0003800000 */
.L_x_128:
        /* <DEDUP_REMOVED lines=9> */
.L_x_131:
[----:B------:R-:W-:Y:S05]  /*45e0*/  BSYNC B1 ;  /* 0x0000000000017941 */ /* 0x000fea0003800000 */
.L_x_130:
        /* <DEDUP_REMOVED lines=9> */
.L_x_133:
[----:B------:R-:W-:Y:S05]  /*4680*/  BSYNC B1 ;  /* 0x0000000000017941 */ /* 0x000fea0003800000 */
.L_x_132:
        /* <DEDUP_REMOVED lines=10> */
.L_x_135:
[----:B------:R-:W-:Y:S05]  /*4730*/  BSYNC B1 ;  /* 0x0000000000017941 */ /* 0x000fea0003800000 */
.L_x_134:
        /* <DEDUP_REMOVED lines=10> */
.L_x_137:
[----:B------:R-:W-:Y:S05]  /*47e0*/  BSYNC B1 ;  /* 0x0000000000017941 */ /* 0x000fea0003800000 */
.L_x_136:
        /* <DEDUP_REMOVED lines=9> */
.L_x_139:
[----:B------:R-:W-:Y:S05]  /*4880*/  BSYNC B1 ;  /* 0x0000000000017941 */ /* 0x000fea0003800000 */
.L_x_138:
        /* <DEDUP_REMOVED lines=9> */
.L_x_141:
[----:B------:R-:W-:Y:S05]  /*4920*/  BSYNC B1 ;  /* 0x0000000000017941 */ /* 0x000fea0003800000 */
.L_x_140:
        /* <DEDUP_REMOVED lines=10> */
.L_x_143:
[----:B------:R-:W-:Y:S05]  /*49d0*/  BSYNC B1 ;  /* 0x0000000000017941 */ /* 0x000fea0003800000 */
.L_x_142:
        /* <DEDUP_REMOVED lines=10> */
.L_x_145:
[----:B------:R-:W-:Y:S05]  /*4a80*/  BSYNC B1 ;  /* 0x0000000000017941 */ /* 0x000fea0003800000 */
.L_x_144:
        /* <DEDUP_REMOVED lines=9> */
.L_x_147:
[----:B------:R-:W-:Y:S05]  /*4b20*/  BSYNC B1 ;  /* 0x0000000000017941 */ /* 0x000fea0003800000 */
.L_x_146:
        /* <DEDUP_REMOVED lines=9> */
.L_x_149:
[----:B------:R-:W-:Y:S05]  /*4bc0*/  BSYNC B1 ;  /* 0x0000000000017941 */ /* 0x000fea0003800000 */
.L_x_148:
        /* <DEDUP_REMOVED lines=10> */
.L_x_151:
[----:B------:R-:W-:Y:S05]  /*4c70*/  BSYNC B1 ;  /* 0x0000000000017941 */ /* 0x000fea0003800000 */
.L_x_150:
        /* <DEDUP_REMOVED lines=10> */
.L_x_153:
[----:B------:R-:W-:Y:S05]  /*4d20*/  BSYNC B1 ;  /* 0x0000000000017941 */ /* 0x000fea0003800000 */
.L_x_152:
[----:B01---5:R-:W-:Y:S01]  /*4d30*/  LOP3.LUT R4, R18, 0xffffe000, RZ, 0xc0, !PT ;  /* 0xffffe00012047812 */ /* 0x023fe200078ec0ff */
        /* <DEDUP_REMOVED lines=8> */
.L_x_155:
[----:B------:R-:W-:Y:S05]  /*4dc0*/  BSYNC B1 ;  /* 0x0000000000017941 */ /* 0x000fea0003800000 */
.L_x_154:
[----:B-----5:R-:W-:Y:S01]  /*4dd0*/  LOP3.LUT R4, R18, 0xffffe000, RZ, 0xc0, !PT ;  /* 0xffffe00012047812 */ /* 0x020fe200078ec0ff */
[----:B------:R-:W-:Y:S01]  /*4de0*/  @P0 IMAD.MOV.U32 R5, RZ, RZ, R11 ;  /* 0x000000ffff050224 */ /* 0x000fe200078e000b */
[----:B------:R-:W-:Y:S01]  /*4df0*/  ISETP.GT.AND P1, PT, R0, 0x8, P1 ;  /* 0x000000080000780c */ /* 0x000fe20000f24270 */
[----:B------:R-:W-:Y:S02]  /*4e00*/  BSSY B1, `(.L_x_156) ;  /* 0x0000008000017945 */ /* 0x000fe40003800000 */
[----:B------:R-:W-:Y:S01]  /*4e10*/  FMUL R3, R4, R89 ;  /* 0x0000005904037220 */ /* 0x000fe20000400000 */
[----:B------:R-:W-:-:S03]  /*4e20*/  @P0 IMAD.MOV.U32 R4, RZ, RZ, R10 ;  /* 0x000000ffff040224 */ /* 0x000fc600078e000a */
[----:B------:R-:W-:-:S05]  /*4e30*/  FFMA R3, R86, R88, R3 ;  /* 0x0000005856037223 */ /* 0x000fca0000000003 */
[----:B------:R-:W-:-:S05]  /*4e40*/  F2FP.TF32.F32.PACK_B R3, R3 ;  /* 0x00000003ff03723e */ /* 0x000fca00024050ff */
[----:B------:R0:W-:Y:S01]  /*4e50*/  @P0 STG.E desc[UR36][R4.64+0x1e0], R3 ;  /* 0x0001e00304000986 */ /* 0x0001e2000c101924 */
[----:B------:R-:W-:Y:S05]  /*4e60*/  @!P1 BRA `(.L_x_157) ;  /* 0x0000000000049947 */ /* 0x000fea0003800000 */
[----:B------:R0:W5:Y:S02]  /*4e70*/  LDG.E.LTC128B R18, desc[UR36][R6.64+0x1e4] ;  /* 0x0001e42406127981 */ /* 0x000164000c1e1920 */
.L_x_157:
[----:B------:R-:W-:Y:S05]  /*4e80*/  BSYNC B1 ;  /* 0x0000000000017941 */ /* 0x000fea0003800000 */
.L_x_156:
[----:B------:R-:W-:Y:S05]  /*4e90*/  @!P1 BRA `(.L_x_158) ;  /* 0x0000001000b09947 */ /* 0x000fea0003800000 */
[----:B-----5:R-:W-:-:S05]  /*4ea0*/  LOP3.LUT R18, R18, 0xffffe000, RZ, 0xc0, !PT ;  /* 0xffffe00012127812 */ /* 0x020fca00078ec0ff */
[----:B------:R-:W-:-:S04]  /*4eb0*/  FMUL R18, R18, R89 ;  /* 0x0000005912127220 */ /* 0x000fc80000400000 */
[----:B------:R-:W-:-:S05]  /*4ec0*/  FFMA R87, R87, R88, R18 ;  /* 0x0000005857577223 */ /* 0x000fca0000000012 */
[----:B------:R-:W-:-:S05]  /*4ed0*/  F2FP.TF32.F32.PACK_B R87, R87 ;  /* 0x00000057ff57723e */ /* 0x000fca00024050ff */
[----:B------:R0:W-:Y:S01]  /*4ee0*/  STG.E desc[UR36][R10.64+0x1e4], R87 ;  /* 0x0001e4570a007986 */ /* 0x0001e2000c101924 */
[----:B------:R-:W-:Y:S05]  /*4ef0*/  BRA `(.L_x_158) ;  /* 0x0000001000987947 */ /* 0x000fea0003800000 */
.L_x_33:
[----:B------:R-:W-:Y:S01]  /*4f00*/  ISETP.GT.AND P4, PT, R3, 0x1, PT ;  /* 0x000000010300780c */ /* 0x000fe20003f84270 */
[----:B------:R-:W-:Y:S01]  /*4f10*/  ULDC.64 UR4, c[0x0][0x5c0] ;  /* 0x0001700000047ab9 */ /* 0x000fe20000000a00 */
[-C--:B------:R-:W-:Y:S01]  /*4f20*/  FMUL R9, R24, R88.reuse ;  /* 0x0000005818097220 */ /* 0x080fe20000400000 */
[----:B------:R-:W-:Y:S01]  /*4f30*/  LEA R4, P3, R104, UR4, 0x2 ;  /* 0x0000000468047c11 */ /* 0x000fe2000f8610ff */
[-C--:B------:R-:W-:Y:S01]  /*4f40*/  FMUL R25, R25, R88.reuse ;  /* 0x0000005819197220 */ /* 0x080fe20000400000 */
[----:B------:R-:W-:Y:S01]  /*4f50*/  ISETP.GT.AND P1, PT, R0, RZ, P4 ;  /* 0x000000ff0000720c */ /* 0x000fe20002724270 */
[-C--:B------:R-:W-:Y:S01]  /*4f60*/  FMUL R11, R26, R88.reuse ;  /* 0x000000581a0b7220 */ /* 0x080fe20000400000 */
[----:B------:R-:W-:Y:S01]  /*4f70*/  LEA.HI.X R5, R104, UR5, R113, 0x2, P3 ;  /* 0x0000000568057c11 */ /* 0x000fe200098f1471 */
[-C--:B------:R-:W-:Y:S01]  /*4f80*/  FMUL R27, R27, R88.reuse ;  /* 0x000000581b1b7220 */ /* 0x080fe20000400000 */
[----:B------:R-:W-:Y:S01]  /*4f90*/  F2FP.TF32.F32.PACK_B R9, R9 ;  /* 0x00000009ff09723e */ /* 0x000fe200024050ff */
[-C--:B------:R-:W-:Y:S01]  /*4fa0*/  FMUL R29, R29, R88.reuse ;  /* 0x000000581d1d7220 */ /* 0x080fe20000400000 */
[----:B------:R-:W-:Y:S01]  /*4fb0*/  F2FP.TF32.F32.PACK_B R25, R25 ;  /* 0x00000019ff19723e */ /* 0x000fe200024050ff */
[----:B------:R-:W-:Y:S01]  /*4fc0*/  FMUL R31, R31, R88 ;  /* 0x000000581f1f7220 */ /* 0x000fe20000400000 */
[C---:B------:R-:W-:Y:S01]  /*4fd0*/  SHF.L.U64.HI R7, R94.reuse, 0x2, R95 ;  /* 0x000000025e077819 */ /* 0x040fe2000001025f */
[----:B------:R0:W-:Y:S01]  /*4fe0*/  @P2 STG.E desc[UR36][R4.64], R9 ;  /* 0x0000000904002986 */ /* 0x0001e2000c101924 */
[----:B------:R-:W-:Y:S01]  /*4ff0*/  LEA R6, P3, R94, R4, 0x2 ;  /* 0x000000045e067211 */ /* 0x000fe200078610ff */
[-C--:B------:R-:W-:Y:S01]  /*5000*/  FMUL R13, R32, R88.reuse ;  /* 0x00000058200d7220 */ /* 0x080fe20000400000 */
[C---:B------:R-:W-:Y:S01]  /*5010*/  ISETP.GT.AND P2, PT, R3.reuse, 0x8, PT ;  /* 0x000000080300780c */ /* 0x040fe20003f44270 */
[----:B------:R-:W-:Y:S01]  /*5020*/  @P1 STG.E desc[UR36][R4.64+0x4], R25 ;  /* 0x0000041904001986 */ /* 0x000fe2000c101924 */
[----:B------:R-:W-:Y:S01]  /*5030*/  ISETP.GT.AND P1, PT, R3, 0x9, PT ;  /* 0x000000090300780c */ /* 0x000fe20003f24270 */
[----:B------:R-:W-:Y:S01]  /*5040*/  IMAD.X R7, R7, 0x1, R5, P3 ;  /* 0x0000000107077824 */ /* 0x000fe200018e0605 */
[C---:B------:R-:W-:Y:S01]  /*5050*/  ISETP.GT.AND P0, PT, R0.reuse, 0x8, P0 ;  /* 0x000000080000780c */ /* 0x040fe20000704270 */
[-C--:B------:R-:W-:Y:S01]  /*5060*/  FMUL R33, R33, R88.reuse ;  /* 0x0000005821217220 */ /* 0x080fe20000400000 */
[C---:B------:R-:W-:Y:S01]  /*5070*/  ISETP.GT.AND P4, PT, R0.reuse, 0x8, P4 ;  /* 0x000000080000780c */ /* 0x040fe20002784270 */
[-C--:B------:R-:W-:Y:S01]  /*5080*/  FMUL R35, R35, R88.reuse ;  /* 0x0000005823237220 */ /* 0x080fe20000400000 */
[----:B------:R-:W-:Y:S01]  /*5090*/  ISETP.GT.AND P5, PT, R0, RZ, P2 ;  /* 0x000000ff0000720c */ /* 0x000fe200017a4270 */
[-C--:B0-----:R-:W-:Y:S01]  /*50a0*/  FMUL R9, R28, R88.reuse ;  /* 0x000000581c097220 */ /* 0x081fe20000400000 */
[C---:B------:R-:W-:Y:S01]  /*50b0*/  ISETP.GT.AND P3, PT, R0.reuse, RZ, P1 ;  /* 0x000000ff0000720c */ /* 0x040fe20000f64270 */
[-C--:B------:R-:W-:Y:S01]  /*50c0*/  FMUL R37, R37, R88.reuse ;  /* 0x0000005825257220 */ /* 0x080fe20000400000 */
[----:B------:R-:W-:Y:S01]  /*50d0*/  F2FP.TF32.F32.PACK_B R11, R11 ;  /* 0x0000000bff0b723e */ /* 0x000fe200024050ff */
[-C--:B------:R-:W-:Y:S01]  /*50e0*/  FMUL R39, R39, R88.reuse ;  /* 0x0000005827277220 */ /* 0x080fe20000400000 */
[----:B------:R-:W-:Y:S01]  /*50f0*/  F2FP.TF32.F32.PACK_B R27, R27 ;  /* 0x0000001bff1b723e */ /* 0x000fe200024050ff */
[-C--:B------:R-:W-:Y:S01]  /*5100*/  FMUL R41, R41, R88.reuse ;  /* 0x0000005829297220 */ /* 0x080fe20000400000 */
[----:B------:R-:W-:Y:S01]  /*5110*/  F2FP.TF32.F32.PACK_B R9, R9 ;  /* 0x00000009ff09723e */ /* 0x000fe200024050ff */
[----:B------:R0:W-:Y:S01]  /*5120*/  @P0 STG.E desc[UR36][R6.64], R11 ;  /* 0x0000000b06000986 */ /* 0x0001e2000c101924 */
[----:B------:R-:W-:Y:S01]  /*5130*/  F2FP.TF32.F32.PACK_B R29, R29 ;  /* 0x0000001dff1d723e */ /* 0x000fe200024050ff */
[-C--:B------:R-:W-:Y:S01]  /*5140*/  FMUL R43, R43, R88.reuse ;  /* 0x000000582b2b7220 */ /* 0x080fe20000400000 */
[----:B------:R-:W-:Y:S01]  /*5150*/  ISETP.GT.AND P0, PT, R3, 0x10, PT ;  /* 0x000000100300780c */ /* 0x000fe20003f04270 */
[----:B------:R-:W-:Y:S01]  /*5160*/  @P4 STG.E desc[UR36][R6.64+0x4], R27 ;  /* 0x0000041b06004986 */ /* 0x000fe2000c101924 */
[C---:B------:R-:W-:Y:S01]  /*5170*/  ISETP.GT.AND P2, PT, R0.reuse, 0x8, P2 ;  /* 0x000000080000780c */ /* 0x040fe20001744270 */
[-C--:B------:R-:W-:Y:S01]  /*5180*/  FMUL R45, R45, R88.reuse ;  /* 0x000000582d2d7220 */ /* 0x080fe20000400000 */
[C---:B------:R-:W-:Y:S01]  /*5190*/  ISETP.GT.AND P1, PT, R0.reuse, 0x8, P1 ;  /* 0x000000080000780c */ /* 0x040fe20000f24270 */
[----:B------:R1:W-:Y:S01]  /*51a0*/  @P5 STG.E desc[UR36][R4.64+0x20], R9 ;  /* 0x0000200904005986 */ /* 0x0003e2000c101924 */
[----:B------:R-:W-:Y:S01]  /*51b0*/  ISETP.GT.AND P5, PT, R0, RZ, P0 ;  /* 0x000000ff0000720c */ /* 0x000fe200007a4270 */
[-C--:B------:R-:W-:Y:S01]  /*51c0*/  FMUL R47, R47, R88.reuse ;  /* 0x000000582f2f7220 */ /* 0x080fe20000400000 */
[----:B------:R-:W-:Y:S01]  /*51d0*/  F2FP.TF32.F32.PACK_B R31, R31 ;  /* 0x0000001fff1f723e */ /* 0x000fe200024050ff */
[----:B------:R-:W-:Y:S01]  /*51e0*/  @P3 STG.E desc[UR36][R4.64+0x24], R29 ;  /* 0x0000241d04003986 */ /* 0x000fe2000c101924 */
[----:B------:R-:W-:Y:S01]  /*51f0*/  ISETP.GT.AND P3, PT, R3, 0x11, PT ;  /* 0x000000110300780c */ /* 0x000fe20003f64270 */
[-C--:B0-----:R-:W-:Y:S01]  /*5200*/  FMUL R11, R30, R88.reuse ;  /* 0x000000581e0b7220 */ /* 0x081fe20000400000 */
[----:B------:R-:W-:Y:S01]  /*5210*/  F2FP.TF32.F32.PACK_B R13, R13 ;  /* 0x0000000dff0d723e */ /* 0x000fe200024050ff */
[-C--:B------:R-:W-:Y:S01]  /*5220*/  FMUL R49, R49, R88.reuse ;  /* 0x0000005831317220 */ /* 0x080fe20000400000 */
[----:B------:R-:W-:Y:S01]  /*5230*/  ISETP.GT.AND P4, PT, R0, RZ, P3 ;  /* 0x000000ff0000720c */ /* 0x000fe20001f84270 */
[-C--:B------:R-:W-:Y:S01]  /*5240*/  FMUL R51, R51, R88.reuse ;  /* 0x0000005833337220 */ /* 0x080fe20000400000 */
[----:B------:R-:W-:Y:S01]  /*5250*/  F2FP.TF32.F32.PACK_B R11, R11 ;  /* 0x0000000bff0b723e */ /* 0x000fe200024050ff */
[-C--:B-1----:R-:W-:Y:S01]  /*5260*/  FMUL R9, R34, R88.reuse ;  /* 0x0000005822097220 */ /* 0x082fe20000400000 */
[----:B------:R-:W-:Y:S01]  /*5270*/  F2FP.TF32.F32.PACK_B R33, R33 ;  /* 0x00000021ff21723e */ /* 0x000fe200024050ff */
[-C--:B------:R-:W-:Y:S01]  /*5280*/  FMUL R53, R53, R88.reuse ;  /* 0x0000005835357220 */ /* 0x080fe20000400000 */
[C---:B------:R-:W-:Y:S01]  /*5290*/  ISETP.GT.AND P0, PT, R0.reuse, 0x8, P0 ;  /* 0x000000080000780c */ /* 0x040fe20000704270 */
[----:B------:R0:W-:Y:S01]  /*52a0*/  @P2 STG.E desc[UR36][R6.64+0x20], R11 ;  /* 0x0000200b06002986 */ /* 0x0001e2000c101924 */
[----:B------:R-:W-:Y:S01]  /*52b0*/  ISETP.GT.AND P2, PT, R3, 0x19, PT ;  /* 0x000000190300780c */ /* 0x000fe20003f44270 */
[-C--:B------:R-:W-:Y:S01]  /*52c0*/  FMUL R55, R55, R88.reuse ;  /* 0x0000005837377220 */ /* 0x080fe20000400000 */
[----:B------:R-:W-:Y:S01]  /*52d0*/  F2FP.TF32.F32.PACK_B R9, R9 ;  /* 0x00000009ff09723e */ /* 0x000fe200024050ff */
[----:B------:R-:W-:Y:S01]  /*52e0*/  @P1 STG.E desc[UR36][R6.64+0x24], R31 ;  /* 0x0000241f06001986 */ /* 0x000fe2000c101924 */
[----:B------:R-:W-:Y:S01]  /*52f0*/  ISETP.GT.AND P1, PT, R3, 0x18, PT ;  /* 0x000000180300780c */ /* 0x000fe20003f24270 */
[-C--:B------:R-:W-:Y:S01]  /*5300*/  FMUL R57, R57, R88.reuse ;  /* 0x0000005839397220 */ /* 0x080fe20000400000 */
[----:B------:R-:W-:Y:S01]  /*5310*/  F2FP.TF32.F32.PACK_B R35, R35 ;  /* 0x00000023ff23723e */ /* 0x000fe200024050ff */
[----:B------:R1:W-:Y:S01]  /*5320*/  @P5 STG.E desc[UR36][R4.64+0x40], R13 ;  /* 0x0000400d04005986 */ /* 0x0003e2000c101924 */
[C---:B------:R-:W-:Y:S01]  /*5330*/  ISETP.GT.AND P5, PT, R0.reuse, RZ, P1 ;  /* 0x000000ff0000720c */ /* 0x040fe20000fa4270 */
[-C--:B------:R-:W-:Y:S01]  /*5340*/  FMUL R59, R59, R88.reuse ;  /* 0x000000583b3b7220 */ /* 0x080fe20000400000 */
[----:B------:R-:W-:Y:S01]  /*5350*/  F2FP.TF32.F32.PACK_B R37, R37 ;  /* 0x00000025ff25723e */ /* 0x000fe200024050ff */
[----:B------:R-:W-:Y:S01]  /*5360*/  @P4 STG.E desc[UR36][R4.64+0x44], R33 ;  /* 0x0000442104004986 */ /* 0x000fe2000c101924 */
[----:B------:R-:W-:Y:S01]  /*5370*/  ISETP.GT.AND P4, PT, R0, 0x8, P3 ;  /* 0x000000080000780c */ /* 0x000fe20001f84270 */
[-C--:B0-----:R-:W-:Y:S01]  /*5380*/  FMUL R11, R36, R88.reuse ;  /* 0x00000058240b7220 */ /* 0x081fe20000400000 */
[C---:B------:R-:W-:Y:S01]  /*5390*/  ISETP.GT.AND P3, PT, R0.reuse, RZ, P2 ;  /* 0x000000ff0000720c */ /* 0x040fe20001764270 */
[----:B------:R0:W-:Y:S01]  /*53a0*/  @P0 STG.E desc[UR36][R6.64+0x40], R9 ;  /* 0x0000400906000986 */ /* 0x0001e2000c101924 */
[----:B------:R-:W-:Y:S01]  /*53b0*/  ISETP.GT.AND P1, PT, R0, 0x8, P1 ;  /* 0x000000080000780c */ /* 0x000fe20000f24270 */
[-C--:B------:R-:W-:Y:S01]  /*53c0*/  FMUL R61, R61, R88.reuse ;  /* 0x000000583d3d7220 */ /* 0x080fe20000400000 */
[----:B------:R-:W-:Y:S01]  /*53d0*/  F2FP.TF32.F32.PACK_B R11, R11 ;  /* 0x0000000bff0b723e */ /* 0x000fe200024050ff */
[-C--:B-1----:R-:W-:Y:S01]  /*53e0*/  FMUL R13, R40, R88.reuse ;  /* 0x00000058280d7220 */ /* 0x082fe20000400000 */
[----:B------:R-:W-:Y:S01]  /*53f0*/  ISETP.GT.AND P0, PT, R3, 0x20, PT ;  /* 0x000000200300780c */ /* 0x000fe20003f04270 */
[-C--:B------:R-:W-:Y:S01]  /*5400*/  FMUL R63, R63, R88.reuse ;  /* 0x000000583f3f7220 */ /* 0x080fe20000400000 */
[----:B------:R-:W-:Y:S01]  /*5410*/  F2FP.TF32.F32.PACK_B R39, R39 ;  /* 0x00000027ff27723e */ /* 0x000fe200024050ff */
[-C--:B------:R-:W-:Y:S01]  /*5420*/  FMUL R65, R65, R88.reuse ;  /* 0x0000005841417220 */ /* 0x080fe20000400000 */
[----:B------:R-:W-:Y:S01]  /*5430*/  F2FP.TF32.F32.PACK_B R13, R13 ;  /* 0x0000000dff0d723e */ /* 0x000fe200024050ff */
[----:B------:R-:W-:Y:S01]  /*5440*/  @P4 STG.E desc[UR36][R6.64+0x44], R35 ;  /* 0x0000442306004986 */ /* 0x000fe2000c101924 */
[----:B------:R-:W-:Y:S01]  /*5450*/  ISETP.GT.AND P4, PT, R0, 0x8, P2 ;  /* 0x000000080000780c */ /* 0x000fe20001784270 */
[-C--:B0-----:R-:W-:Y:S01]  /*5460*/  FMUL R9, R38, R88.reuse ;  /* 0x0000005826097220 */ /* 0x081fe20000400000 */
[----:B------:R-:W-:Y:S01]  /*5470*/  ISETP.GT.AND P2, PT, R3, 0x21, PT ;  /* 0x000000210300780c */ /* 0x000fe20003f44270 */
[----:B------:R0:W-:Y:S01]  /*5480*/  @P5 STG.E desc[UR36][R4.64+0x60], R11 ;  /* 0x0000600b04005986 */ /* 0x0001e2000c101924 */
[C---:B------:R-:W-:Y:S01]  /*5490*/  ISETP.GT.AND P5, PT, R0.reuse, RZ, P0 ;  /* 0x000000ff0000720c */ /* 0x040fe200007a4270 */
[-C--:B------:R-:W-:Y:S01]  /*54a0*/  FMUL R67, R67, R88.reuse ;  /* 0x0000005843437220 */ /* 0x080fe20000400000 */
[----:B------:R-:W-:Y:S01]  /*54b0*/  F2FP.TF32.F32.PACK_B R9, R9 ;  /* 0x00000009ff09723e */ /* 0x000fe200024050ff */
[----:B------:R-:W-:Y:S01]  /*54c0*/  @P3 STG.E desc[UR36][R4.64+0x64], R37 ;  /* 0x0000642504003986 */ /* 0x000fe2000c101924 */
[C---:B------:R-:W-:Y:S01]  /*54d0*/  ISETP.GT.AND P3, PT, R0.reuse, RZ, P2 ;  /* 0x000000ff0000720c */ /* 0x040fe20001764270 */
[-C--:B------:R-:W-:Y:S01]  /*54e0*/  FMUL R69, R69, R88.reuse ;  /* 0x0000005845457220 */ /* 0x080fe20000400000 */
[----:B------:R-:W-:Y:S01]  /*54f0*/  F2FP.TF32.F32.PACK_B R41, R41 ;  /* 0x00000029ff29723e */ /* 0x000fe200024050ff */
[----:B------:R1:W-:Y:S01]  /*5500*/  @P1 STG.E desc[UR36][R6.64+0x60], R9 ;  /* 0x0000600906001986 */ /* 0x0003e2000c101924 */
[C---:B------:R-:W-:Y:S01]  /*5510*/  ISETP.GT.AND P0, PT, R0.reuse, 0x8, P0 ;  /* 0x000000080000780c */ /* 0x040fe20000704270 */
[-C--:B------:R-:W-:Y:S01]  /*5520*/  FMUL R71, R71, R88.reuse ;  /* 0x0000005847477220 */ /* 0x080fe20000400000 */
[C---:B------:R-:W-:Y:S01]  /*5530*/  ISETP.GT.AND P1, PT, R3.reuse, 0x28, PT ;  /* 0x000000280300780c */ /* 0x040fe20003f24270 */
[----:B------:R-:W-:Y:S01]  /*5540*/  @P4 STG.E desc[UR36][R6.64+0x64], R39 ;  /* 0x0000642706004986 */ /* 0x000fe2000c101924 */
[----:B------:R-:W-:Y:S01]  /*5550*/  ISETP.GT.AND P4, PT, R0, 0x8, P2 ;  /* 0x000000080000780c */ /* 0x000fe20001784270 */
[-C--:B0-----:R-:W-:Y:S01]  /*5560*/  FMUL R11, R44, R88.reuse ;  /* 0x000000582c0b7220 */ /* 0x081fe20000400000 */
[----:B------:R-:W-:Y:S01]  /*5570*/  ISETP.GT.AND P2, PT, R3, 0x29, PT ;  /* 0x000000290300780c */ /* 0x000fe20003f44270 */
[----:B------:R0:W-:Y:S01]  /*5580*/  @P5 STG.E desc[UR36][R4.64+0x80], R13 ;  /* 0x0000800d04005986 */ /* 0x0001e2000c101924 */
[----:B------:R-:W-:Y:S01]  /*5590*/  ISETP.GT.AND P5, PT, R0, RZ, P1 ;  /* 0x000000ff0000720c */ /* 0x000fe20000fa4270 */
[-C--:B------:R-:W-:Y:S01]  /*55a0*/  FMUL R73, R73, R88.reuse ;  /* 0x0000005849497220 */ /* 0x080fe20000400000 */
[----:B------:R-:W-:Y:S01]  /*55b0*/  F2FP.TF32.F32.PACK_B R43, R43 ;  /* 0x0000002bff2b723e */ /* 0x000fe200024050ff */
[-C--:B-1----:R-:W-:Y:S01]  /*55c0*/  FMUL R9, R42, R88.reuse ;  /* 0x000000582a097220 */ /* 0x082fe20000400000 */
[----:B------:R-:W-:Y:S01]  /*55d0*/  @P3 STG.E desc[UR36][R4.64+0x84], R41 ;  /* 0x0000842904003986 */ /* 0x000fe2000c101924 */
[----:B------:R-:W-:Y:S01]  /*55e0*/  ISETP.GT.AND P3, PT, R0, RZ, P2 ;  /* 0x000000ff0000720c */ /* 0x000fe20001764270 */
[-C--:B------:R-:W-:Y:S01]  /*55f0*/  FMUL R75, R75, R88.reuse ;  /* 0x000000584b4b7220 */ /* 0x080fe20000400000 */
[----:B------:R-:W-:Y:S01]  /*5600*/  F2FP.TF32.F32.PACK_B R11, R11 ;  /* 0x0000000bff0b723e */ /* 0x000fe200024050ff */
[-C--:B------:R-:W-:Y:S01]  /*5610*/  FMUL R77, R77, R88.reuse ;  /* 0x000000584d4d7220 */ /* 0x080fe20000400000 */
[----:B------:R-:W-:Y:S01]  /*5620*/  F2FP.TF32.F32.PACK_B R9, R9 ;  /* 0x00000009ff09723e */ /* 0x000fe200024050ff */
[-C--:B------:R-:W-:Y:S01]  /*5630*/  FMUL R79, R79, R88.reuse ;  /* 0x000000584f4f7220 */ /* 0x080fe20000400000 */
[----:B------:R-:W-:Y:S01]  /*5640*/  F2FP.TF32.F32.PACK_B R45, R45 ;  /* 0x0000002dff2d723e */ /* 0x000fe200024050ff */
[-C--:B0-----:R-:W-:Y:S01]  /*5650*/  FMUL R13, R48, R88.reuse ;  /* 0x00000058300d7220 */ /* 0x081fe20000400000 */
[C---:B------:R-:W-:Y:S01]  /*5660*/  ISETP.GT.AND P1, PT, R0.reuse, 0x8, P1 ;  /* 0x000000080000780c */ /* 0x040fe20000f24270 */
[----:B------:R0:W-:Y:S01]  /*5670*/  @P0 STG.E desc[UR36][R6.64+0x80], R9 ;  /* 0x0000800906000986 */ /* 0x0001e2000c101924 */
[----:B------:R-:W-:Y:S01]  /*5680*/  ISETP.GT.AND P0, PT, R3, 0x30, PT ;  /* 0x000000300300780c */ /* 0x000fe20003f04270 */
[-C--:B------:R-:W-:Y:S01]  /*5690*/  FMUL R81, R81, R88.reuse ;  /* 0x0000005851517220 */ /* 0x080fe20000400000 */
[----:B------:R-:W-:Y:S01]  /*56a0*/  F2FP.TF32.F32.PACK_B R47, R47 ;  /* 0x0000002fff2f723e */ /* 0x000fe200024050ff */
[----:B------:R-:W-:Y:S01]  /*56b0*/  @P4 STG.E desc[UR36][R6.64+0x84], R43 ;  /* 0x0000842b06004986 */ /* 0x000fe2000c101924 */
[C---:B------:R-:W-:Y:S01]  /*56c0*/  ISETP.GT.AND P4, PT, R0.reuse, 0x8, P2 ;  /* 0x000000080000780c */ /* 0x040fe20001784270 */
[-C--:B------:R-:W-:Y:S01]  /*56d0*/  FMUL R83, R83, R88.reuse ;  /* 0x0000005853537220 */ /* 0x080fe20000400000 */
[----:B------:R-:W-:Y:S01]  /*56e0*/  ISETP.GT.AND P2, PT, R3, 0x31, PT ;  /* 0x000000310300780c */ /* 0x000fe20003f44270 */
[----:B------:R1:W-:Y:S01]  /*56f0*/  @P5 STG.E desc[UR36][R4.64+0xa0], R11 ;  /* 0x0000a00b04005986 */ /* 0x0003e2000c101924 */
[----:B------:R-:W-:Y:S01]  /*5700*/  ISETP.GT.AND P5, PT, R0, RZ, P0 ;  /* 0x000000ff0000720c */ /* 0x000fe200007a4270 */
[-C--:B------:R-:W-:Y:S01]  /*5710*/  FMUL R85, R85, R88.reuse ;  /* 0x0000005855557220 */ /* 0x080fe20000400000 */
[----:B------:R-:W-:Y:S01]  /*5720*/  F2FP.TF32.F32.PACK_B R13, R13 ;  /* 0x0000000dff0d723e */ /* 0x000fe200024050ff */
[-C--:B0-----:R-:W-:Y:S01]  /*5730*/  FMUL R9, R46, R88.reuse ;  /* 0x000000582e097220 */ /* 0x081fe20000400000 */
[----:B------:R-:W-:Y:S01]  /*5740*/  @P3 STG.E desc[UR36][R4.64+0xa4], R45 ;  /* 0x0000a42d04003986 */ /* 0x000fe2000c101924 */
[----:B------:R-:W-:Y:S01]  /*5750*/  ISETP.GT.AND P3, PT, R0, RZ, P2 ;  /* 0x000000ff0000720c */ /* 0x000fe20001764270 */
[----:B------:R-:W-:Y:S01]  /*5760*/  FMUL R87, R87, R88 ;  /* 0x0000005857577220 */ /* 0x000fe20000400000 */
[----:B------:R-:W-:-:S02]  /*5770*/  F2FP.TF32.F32.PACK_B R49, R49 ;  /* 0x00000031ff31723e */ /* 0x000fc400024050ff */
[----:B------:R-:W-:Y:S02]  /*5780*/  F2FP.TF32.F32.PACK_B R9, R9 ;  /* 0x00000009ff09723e */ /* 0x000fe400024050ff */
[----:B------:R-:W-:Y:S01]  /*5790*/  ISETP.GT.AND P0, PT, R0, 0x8, P0 ;  /* 0x000000080000780c */ /* 0x000fe20000704270 */
[----:B-1----:R-:W-:Y:S01]  /*57a0*/  FMUL R11, R52, R88 ;  /* 0x00000058340b7220 */ /* 0x002fe20000400000 */
[----:B------:R-:W-:Y:S01]  /*57b0*/  F2FP.TF32.F32.PACK_B R51, R51 ;  /* 0x00000033ff33723e */ /* 0x000fe200024050ff */
[----:B------:R0:W-:Y:S01]  /*57c0*/  @P1 STG.E desc[UR36][R6.64+0xa0], R9 ;  /* 0x0000a00906001986 */ /* 0x0001e2000c101924 */
[----:B------:R-:W-:Y:S02]  /*57d0*/  ISETP.GT.AND P1, PT, R3, 0x38, PT ;  /* 0x000000380300780c */ /* 0x000fe40003f24270 */
[----:B------:R-:W-:Y:S01]  /*57e0*/  F2FP.TF32.F32.PACK_B R11, R11 ;  /* 0x0000000bff0b723e */ /* 0x000fe200024050ff */
[----:B------:R-:W-:Y:S01]  /*57f0*/  @P4 STG.E desc[UR36][R6.64+0xa4], R47 ;  /* 0x0000a42f06004986 */ /* 0x000fe2000c101924 */
[----:B------:R-:W-:-:S02]  /*5800*/  ISETP.GT.AND P4, PT, R0, 0x8, P2 ;  /* 0x000000080000780c */ /* 0x000fc40001784270 */
[----:B------:R-:W-:Y:S01]  /*5810*/  ISETP.GT.AND P2, PT, R3, 0x39, PT ;  /* 0x000000390300780c */ /* 0x000fe20003f44270 */
[----:B------:R1:W-:Y:S01]  /*5820*/  @P5 STG.E desc[UR36][R4.64+0xc0], R13 ;  /* 0x0000c00d04005986 */ /* 0x0003e2000c101924 */
[----:B------:R-:W-:Y:S02]  /*5830*/  ISETP.GT.AND P5, PT, R0, RZ, P1 ;  /* 0x000000ff0000720c */ /* 0x000fe40000fa4270 */
[----:B------:R-:W-:Y:S01]  /*5840*/  F2FP.TF32.F32.PACK_B R53, R53 ;  /* 0x00000035ff35723e */ /* 0x000fe200024050ff */
[-C--:B0-----:R-:W-:Y:S01]  /*5850*/  FMUL R9, R50, R88.reuse ;  /* 0x0000005832097220 */ /* 0x081fe20000400000 */
[----:B------:R-:W-:Y:S01]  /*5860*/  @P3 STG.E desc[UR36][R4.64+0xc4], R49 ;  /* 0x0000c43104003986 */ /* 0x000fe2000c101924 */
[C---:B------:R-:W-:Y:S02]  /*5870*/  ISETP.GT.AND P3, PT, R0.reuse, RZ, P2 ;  /* 0x000000ff0000720c */ /* 0x040fe40001764270 */
[----:B------:R-:W-:Y:S02]  /*5880*/  ISETP.GT.AND P1, PT, R0, 0x8, P1 ;  /* 0x000000080000780c */ /* 0x000fe40000f24270 */
[----:B------:R-:W-:Y:S01]  /*5890*/  F2FP.TF32.F32.PACK_B R9, R9 ;  /* 0x00000009ff09723e */ /* 0x000fe200024050ff */
[----:B-1----:R-:W-:Y:S01]  /*58a0*/  FMUL R13, R56, R88 ;  /* 0x00000058380d7220 */ /* 0x002fe20000400000 */
[----:B------:R-:W-:-:S03]  /*58b0*/  F2FP.TF32.F32.PACK_B R55, R55 ;  /* 0x00000037ff37723e */ /* 0x000fc600024050ff */
[----:B------:R0:W-:Y:S01]  /*58c0*/  @P0 STG.E desc[UR36][R6.64+0xc0], R9 ;  /* 0x0000c00906000986 */ /* 0x0001e2000c101924 */
[C---:B------:R-:W-:Y:S02]  /*58d0*/  ISETP.GT.AND P0, PT, R3.reuse, 0x40, PT ;  /* 0x000000400300780c */ /* 0x040fe40003f04270 */
[----:B------:R-:W-:Y:S01]  /*58e0*/  F2FP.TF32.F32.PACK_B R13, R13 ;  /* 0x0000000dff0d723e */ /* 0x000fe200024050ff */
[----:B------:R-:W-:Y:S01]  /*58f0*/  @P4 STG.E desc[UR36][R6.64+0xc4], R51 ;  /* 0x0000c43306004986 */ /* 0x000fe2000c101924 */
[C---:B------:R-:W-:Y:S02]  /*5900*/  ISETP.GT.AND P4, PT, R0.reuse, 0x8, P2 ;  /* 0x000000080000780c */ /* 0x040fe40001784270 */
[----:B------:R-:W-:Y:S01]  /*5910*/  ISETP.GT.AND P2, PT, R3, 0x41, PT ;  /* 0x000000410300780c */ /* 0x000fe20003f44270 */
[----:B------:R1:W-:Y:S01]  /*5920*/  @P5 STG.E desc[UR36][R4.64+0xe0], R11 ;  /* 0x0000e00b04005986 */ /* 0x0003e2000c101924 */
[----:B------:R-:W-:Y:S02]  /*5930*/  ISETP.GT.AND P5, PT, R0, RZ, P0 ;  /* 0x000000ff0000720c */ /* 0x000fe400007a4270 */
[----:B------:R-:W-:Y:S01]  /*5940*/  F2FP.TF32.F32.PACK_B R57, R57 ;  /* 0x00000039ff39723e */ /* 0x000fe200024050ff */
[----:B0-----:R-:W-:Y:S01]  /*5950*/  FMUL R9, R54, R88 ;  /* 0x0000005836097220 */ /* 0x001fe20000400000 */
[----:B------:R-:W-:Y:S01]  /*5960*/  @P3 STG.E desc[UR36][R4.64+0xe4], R53 ;  /* 0x0000e43504003986 */ /* 0x000fe2000c101924 */
[----:B------:R-:W-:-:S02]  /*5970*/  ISETP.GT.AND P3, PT, R0, RZ, P2 ;  /* 0x000000ff0000720c */ /* 0x000fc40001764270 */
        /* <DEDUP_REMOVED lines=61> */
[----:B------:R-:W-:Y:S01]  /*5d50*/  @P3 STG.E desc[UR36][R4.64+0x164], R69 ;  /* 0x0001644504003986 */ /* 0x000fe2000c101924 */
[----:B0-----:R-:W-:Y:S01]  /*5d60*/  FMUL R9, R70, R88 ;  /* 0x0000005846097220 */ /* 0x001fe20000400000 */
[----:B------:R-:W-:-:S02]  /*5d70*/  ISETP.GT.AND P3, PT, R0, RZ, P2 ;  /* 0x000000ff0000720c */ /* 0x000fc40001764270 */
[----:B------:R-:W-:Y:S02]  /*5d80*/  ISETP.GT.AND P0, PT, R0, 0x8, P0 ;  /* 0x000000080000780c */ /* 0x000fe40000704270 */
[----:B------:R-:W-:Y:S01]  /*5d90*/  F2FP.TF32.F32.PACK_B R9, R9 ;  /* 0x00000009ff09723e */ /* 0x000fe200024050ff */
[----:B-1----:R-:W-:Y:S01]  /*5da0*/  FMUL R11, R76, R88 ;  /* 0x000000584c0b7220 */ /* 0x002fe20000400000 */
[----:B------:R-:W-:-:S03]  /*5db0*/  F2FP.TF32.F32.PACK_B R75, R75 ;  /* 0x0000004bff4b723e */ /* 0x000fc600024050ff */
[----:B------:R0:W-:Y:S01]  /*5dc0*/  @P1 STG.E desc[UR36][R6.64+0x160], R9 ;  /* 0x0001600906001986 */ /* 0x0001e2000c101924 */
[----:B------:R-:W-:Y:S02]  /*5dd0*/  F2FP.TF32.F32.PACK_B R77, R77 ;  /* 0x0000004dff4d723e */ /* 0x000fe400024050ff */
[----:B------:R-:W-:Y:S01]  /*5de0*/  F2FP.TF32.F32.PACK_B R11, R11 ;  /* 0x0000000bff0b723e */ /* 0x000fe200024050ff */
[----:B------:R-:W-:Y:S01]  /*5df0*/  @P4 STG.E desc[UR36][R6.64+0x164], R71 ;  /* 0x0001644706004986 */ /* 0x000fe2000c101924 */
[C---:B------:R-:W-:Y:S02]  /*5e00*/  ISETP.GT.AND P4, PT, R3.reuse, 0x68, PT ;  /* 0x000000680300780c */ /* 0x040fe40003f84270 */
[----:B------:R-:W-:Y:S01]  /*5e10*/  F2FP.TF32.F32.PACK_B R79, R79 ;  /* 0x0000004fff4f723e */ /* 0x000fe200024050ff */
[----:B------:R1:W-:Y:S01]  /*5e20*/  @P5 STG.E desc[UR36][R4.64+0x180], R13 ;  /* 0x0001800d04005986 */ /* 0x0003e2000c101924 */
[----:B------:R-:W-:Y:S02]  /*5e30*/  ISETP.GT.AND P5, PT, R3, 0x69, PT ;  /* 0x000000690300780c */ /* 0x000fe40003fa4270 */
[----:B------:R-:W-:Y:S01]  /*5e40*/  F2FP.TF32.F32.PACK_B R81, R81 ;  /* 0x00000051ff51723e */ /* 0x000fe200024050ff */
[----:B------:R-:W-:Y:S01]  /*5e50*/  @P3 STG.E desc[UR36][R4.64+0x184], R73 ;  /* 0x0001844904003986 */ /* 0x000fe2000c101924 */
[----:B------:R-:W-:Y:S01]  /*5e60*/  ISETP.GT.AND P3, PT, R0, 0x8, P2 ;  /* 0x000000080000780c */ /* 0x000fe20001764270 */
[----:B0-----:R-:W-:Y:S01]  /*5e70*/  FMUL R9, R74, R88 ;  /* 0x000000584a097220 */ /* 0x001fe20000400000 */
[----:B------:R-:W-:-:S02]  /*5e80*/  ISETP.GT.AND P2, PT, R0, RZ, P4 ;  /* 0x000000ff0000720c */ /* 0x000fc40002744270 */
[C---:B------:R-:W-:Y:S02]  /*5e90*/  ISETP.GT.AND P1, PT, R0.reuse, RZ, P5 ;  /* 0x000000ff0000720c */ /* 0x040fe40002f24270 */
[----:B------:R-:W-:Y:S01]  /*5ea0*/  ISETP.GT.AND P4, PT, R0, 0x8, P4 ;  /* 0x000000080000780c */ /* 0x000fe20002784270 */
[----:B-1----:R-:W-:Y:S01]  /*5eb0*/  FMUL R13, R78, R88 ;  /* 0x000000584e0d7220 */ /* 0x002fe20000400000 */
[----:B------:R-:W-:Y:S02]  /*5ec0*/  ISETP.GT.AND P5, PT, R0, 0x8, P5 ;  /* 0x000000080000780c */ /* 0x000fe40002fa4270 */
[----:B------:R-:W-:Y:S02]  /*5ed0*/  F2FP.TF32.F32.PACK_B R9, R9 ;  /* 0x00000009ff09723e */ /* 0x000fe400024050ff */
[----:B------:R-:W-:Y:S02]  /*5ee0*/  F2FP.TF32.F32.PACK_B R13, R13 ;  /* 0x0000000dff0d723e */ /* 0x000fe400024050ff */
[----:B------:R-:W-:Y:S01]  /*5ef0*/  F2FP.TF32.F32.PACK_B R83, R83 ;  /* 0x00000053ff53723e */ /* 0x000fe200024050ff */
[----:B------:R0:W-:Y:S01]  /*5f00*/  @P0 STG.E desc[UR36][R6.64+0x180], R9 ;  /* 0x0001800906000986 */ /* 0x0001e2000c101924 */
[----:B------:R-:W-:-:S02]  /*5f10*/  ISETP.GT.AND P0, PT, R3, 0x79, PT ;  /* 0x000000790300780c */ /* 0x000fc40003f04270 */
[----:B------:R-:W-:Y:S01]  /*5f20*/  F2FP.TF32.F32.PACK_B R85, R85 ;  /* 0x00000055ff55723e */ /* 0x000fe200024050ff */
[----:B------:R-:W-:Y:S01]  /*5f30*/  @P3 STG.E desc[UR36][R6.64+0x184], R75 ;  /* 0x0001844b06003986 */ /* 0x000fe2000c101924 */
[C---:B------:R-:W-:Y:S02]  /*5f40*/  ISETP.GT.AND P3, PT, R3.reuse, 0x70, PT ;  /* 0x000000700300780c */ /* 0x040fe40003f64270 */
[----:B------:R-:W-:Y:S01]  /*5f50*/  F2FP.TF32.F32.PACK_B R87, R87 ;  /* 0x00000057ff57723e */ /* 0x000fe200024050ff */
[----:B------:R1:W-:Y:S01]  /*5f60*/  @P2 STG.E desc[UR36][R4.64+0x1a0], R11 ;  /* 0x0001a00b04002986 */ /* 0x0003e2000c101924 */
[----:B------:R-:W-:-:S03]  /*5f70*/  ISETP.GT.AND P2, PT, R3, 0x71, PT ;  /* 0x000000710300780c */ /* 0x000fc60003f44270 */
[----:B------:R-:W-:Y:S01]  /*5f80*/  @P1 STG.E desc[UR36][R4.64+0x1a4], R77 ;  /* 0x0001a44d04001986 */ /* 0x000fe2000c101924 */
[----:B------:R-:W-:Y:S01]  /*5f90*/  ISETP.GT.AND P1, PT, R3, 0x78, PT ;  /* 0x000000780300780c */ /* 0x000fe20003f24270 */
[-C--:B------:R-:W-:Y:S01]  /*5fa0*/  FMUL R3, R80, R88.reuse ;  /* 0x0000005850037220 */ /* 0x080fe20000400000 */
[-C--:B0-----:R-:W-:Y:S01]  /*5fb0*/  FMUL R9, R82, R88.reuse ;  /* 0x0000005852097220 */ /* 0x081fe20000400000 */
[----:B------:R0:W-:Y:S01]  /*5fc0*/  @P4 STG.E desc[UR36][R6.64+0x1a0], R13 ;  /* 0x0001a00d06004986 */ /* 0x0001e2000c101924 */
[C---:B------:R-:W-:Y:S02]  /*5fd0*/  ISETP.GT.AND P4, PT, R0.reuse, RZ, P3 ;  /* 0x000000ff0000720c */ /* 0x040fe40001f84270 */
[----:B------:R-:W-:Y:S01]  /*5fe0*/  F2FP.TF32.F32.PACK_B R3, R3 ;  /* 0x00000003ff03723e */ /* 0x000fe200024050ff */
[----:B------:R-:W-:Y:S01]  /*5ff0*/  @P5 STG.E desc[UR36][R6.64+0x1a4], R79 ;  /* 0x0001a44f06005986 */ /* 0x000fe2000c101924 */
[----:B------:R-:W-:Y:S01]  /*6000*/  ISETP.GT.AND P5, PT, R0, RZ, P2 ;  /* 0x000000ff0000720c */ /* 0x000fe200017a4270 */
[----:B-1----:R-:W-:Y:S01]  /*6010*/  FMUL R11, R84, R88 ;  /* 0x00000058540b7220 */ /* 0x002fe20000400000 */
[----:B------:R-:W-:-:S02]  /*6020*/  ISETP.GT.AND P3, PT, R0, 0x8, P3 ;  /* 0x000000080000780c */ /* 0x000fc40001f64270 */
[----:B------:R-:W-:Y:S02]  /*6030*/  ISETP.GT.AND P2, PT, R0, 0x8, P2 ;  /* 0x000000080000780c */ /* 0x000fe40001744270 */
[----:B------:R-:W-:Y:S01]  /*6040*/  F2FP.TF32.F32.PACK_B R9, R9 ;  /* 0x00000009ff09723e */ /* 0x000fe200024050ff */
[----:B0-----:R-:W-:Y:S01]  /*6050*/  FMUL R13, R86, R88 ;  /* 0x00000058560d7220 */ /* 0x001fe20000400000 */
[----:B------:R-:W-:Y:S01]  /*6060*/  F2FP.TF32.F32.PACK_B R11, R11 ;  /* 0x0000000bff0b723e */ /* 0x000fe200024050ff */
[----:B------:R-:W-:Y:S01]  /*6070*/  @P4 STG.E desc[UR36][R4.64+0x1c0], R3 ;  /* 0x0001c00304004986 */ /* 0x000fe2000c101924 */
[C---:B------:R-:W-:Y:S02]  /*6080*/  ISETP.GT.AND P4, PT, R0.reuse, RZ, P1 ;  /* 0x000000ff0000720c */ /* 0x040fe40000f84270 */
[C---:B------:R-:W-:Y:S01]  /*6090*/  ISETP.GT.AND P1, PT, R0.reuse, 0x8, P1 ;  /* 0x000000080000780c */ /* 0x040fe20000f24270 */
[----:B------:R-:W-:Y:S01]  /*60a0*/  @P5 STG.E desc[UR36][R4.64+0x1c4], R81 ;  /* 0x0001c45104005986 */ /* 0x000fe2000c101924 */
[----:B------:R-:W-:-:S02]  /*60b0*/  ISETP.GT.AND P5, PT, R0, RZ, P0 ;  /* 0x000000ff0000720c */ /* 0x000fc400007a4270 */
[----:B------:R-:W-:Y:S01]  /*60c0*/  ISETP.GT.AND P0, PT, R0, 0x8, P0 ;  /* 0x000000080000780c */ /* 0x000fe20000704270 */
[----:B------:R-:W-:Y:S01]  /*60d0*/  @P3 STG.E desc[UR36][R6.64+0x1c0], R9 ;  /* 0x0001c00906003986 */ /* 0x000fe2000c101924 */
[----:B------:R-:W-:-:S03]  /*60e0*/  F2FP.TF32.F32.PACK_B R13, R13 ;  /* 0x0000000dff0d723e */ /* 0x000fc600024050ff */
[----:B------:R-:W-:Y:S04]  /*60f0*/  @P2 STG.E desc[UR36][R6.64+0x1c4], R83 ;  /* 0x0001c45306002986 */ /* 0x000fe8000c101924 */
[----:B------:R-:W-:Y:S04]  /*6100*/  @P4 STG.E desc[UR36][R4.64+0x1e0], R11 ;  /* 0x0001e00b04004986 */ /* 0x000fe8000c101924 */
[----:B------:R0:W-:Y:S02]  /*6110*/  @P5 STG.E desc[UR36][R4.64+0x1e4], R85 ;  /* 0x0001e45504005986 */ /* 0x0001e4000c101924 */
[----:B0-----:R-:W-:-:S02]  /*6120*/  @P1 IMAD.MOV.U32 R4, RZ, RZ, R6 ;  /* 0x000000ffff041224 */ /* 0x001fc400078e0006 */
[----:B------:R-:W-:-:S05]  /*6130*/  @P1 IMAD.MOV.U32 R5, RZ, RZ, R7 ;  /* 0x000000ffff051224 */ /* 0x000fca00078e0007 */
[----:B------:R0:W-:Y:S04]  /*6140*/  @P1 STG.E desc[UR36][R4.64+0x1e0], R13 ;  /* 0x0001e00d04001986 */ /* 0x0001e8000c101924 */
[----:B------:R0:W-:Y:S02]  /*6150*/  @P0 STG.E desc[UR36][R6.64+0x1e4], R87 ;  /* 0x0001e45706000986 */ /* 0x0001e4000c101924 */
.L_x_158:
[----:B------:R-:W-:Y:S05]  /*6160*/  BSYNC B0 ;  /* 0x0000000000007941 */ /* 0x000fea0003800000 */
.L_x_32:
[----:B0-----:R-:W2:Y:S01]  /*6170*/  LDL.64 R4, [R1] ;  /* 0x0000000001047983 */ /* 0x001ea20000100a00 */
[----:B------:R-:W-:Y:S01]  /*6180*/  ULDC.64 UR4, c[0x0][0x650] ;  /* 0x0001940000047ab9 */ /* 0x000fe20000000a00 */
[----:B------:R-:W-:Y:S02]  /*6190*/  IMAD.U32 R0, RZ, RZ, UR44 ;  /* 0x0000002cff007e24 */ /* 0x000fe4000f8e00ff */
[----:B------:R-:W-:Y:S02]  /*61a0*/  IMAD.MOV.U32 R22, RZ, RZ, -0x1 ;  /* 0xffffffffff167424 */ /* 0x000fe400078e00ff */
[----:B------:R0:W-:Y:S01]  /*61b0*/  SYNCS.ARRIVE.TRANS64.A1T0 RZ, [R0+UR46], RZ ;  /* 0x000000ff00ff79a7 */ /* 0x0001e2000810002e */
[----:B-----5:R-:W-:Y:S02]  /*61c0*/  IMAD.MOV.U32 R18, RZ, RZ, -0x1 ;  /* 0xffffffffff127424 */ /* 0x020fe400078e00ff */
[----:B------:R-:W-:Y:S01]  /*61d0*/  IMAD.MOV.U32 R19, RZ, RZ, -0x1 ;  /* 0xffffffffff137424 */ /* 0x000fe200078e00ff */
[----:B0-----:R-:W-:-:S02]  /*61e0*/  PRMT R0, RZ, 0x7610, R0 ;  /* 0x00007610ff007816 */ /* 0x001fc40000000000 */
[----:B--2---:R-:W-:-:S05]  /*61f0*/  LEA R16, P0, R4, R16, 0x1 ;  /* 0x0000001004107211 */ /* 0x004fca00078008ff */
[----:B------:R-:W-:Y:S01]  /*6200*/  IMAD.X R17, R98, 0x1, R17, P0 ;  /* 0x0000000162117824 */ /* 0x000fe200000e0611 */
[----:B------:R-:W-:-:S04]  /*6210*/  ISETP.GE.U32.AND P0, PT, R16, UR4, PT ;  /* 0x0000000410007c0c */ /* 0x000fc8000bf06070 */
[----:B------:R-:W-:-:S13]  /*6220*/  ISETP.GE.U32.AND.EX P0, PT, R17, UR5, PT, P0 ;  /* 0x0000000511007c0c */ /* 0x000fda000bf06100 */
[----:B------:R-:W-:Y:S05]  /*6230*/  @P0 BRA `(.L_x_159) ;  /* 0x00000004004c0947 */ /* 0x000fea0003800000 */
[----:B----4-:R-:W0:Y:S01]  /*6240*/  LDC.64 R10, c[0x0][0x628] ;  /* 0x00018a00ff0a7b82 */ /* 0x010e220000000a00 */
[----:B------:R-:W2:Y:S01]  /*6250*/  S2R R12, SR_CTAID.X ;  /* 0x00000000000c7919 */ /* 0x000ea20000002500 */
[----:B------:R-:W-:Y:S02]  /*6260*/  IMAD.MOV.U32 R8, RZ, RZ, R16 ;  /* 0x000000ffff087224 */ /* 0x000fe400078e0010 */
[----:B------:R-:W-:Y:S01]  /*6270*/  IMAD.MOV.U32 R9, RZ, RZ, R17 ;  /* 0x000000ffff097224 */ /* 0x000fe200078e0011 */
[----:B------:R-:W4:Y:S03]  /*6280*/  S2R R18, SR_CTAID.Y ;  /* 0x0000000000127919 */ /* 0x000f260000002600 */
[----:B------:R-:W1:Y:S08]  /*6290*/  LDC R0, c[0x0][0x630] ;  /* 0x00018c00ff007b82 */ /* 0x000e700000000800 */
[----:B------:R-:W1:Y:S01]  /*62a0*/  LDC.64 R14, c[0x0][0x620] ;  /* 0x00018800ff0e7b82 */ /* 0x000e620000000a00 */
[----:B0-----:R-:W-:-:S04]  /*62b0*/  ISETP.NE.U32.AND P0, PT, R10, RZ, PT ;  /* 0x000000ff0a00720c */ /* 0x001fc80003f05070 */
[----:B------:R-:W-:-:S13]  /*62c0*/  ISETP.NE.AND.EX P0, PT, R11, RZ, PT, P0 ;  /* 0x000000ff0b00720c */ /* 0x000fda0003f05300 */
[----:B-12-4-:R-:W-:Y:S05]  /*62d0*/  @!P0 BRA `(.L_x_160) ;  /* 0x0000000000288947 */ /* 0x016fea0003800000 */
[----:B------:R-:W0:Y:S02]  /*62e0*/  LDC R3, c[0x0][0x634] ;  /* 0x00018d00ff037b82 */ /* 0x000e240000000800 */
[----:B0-----:R-:W-:-:S05]  /*62f0*/  IADD3 R3, P0, R16, R3, RZ ;  /* 0x0000000310037210 */ /* 0x001fca0007f1e0ff */
[----:B------:R-:W-:-:S04]  /*6300*/  IMAD.X R13, RZ, RZ, R17, P0 ;  /* 0x000000ffff0d7224 */ /* 0x000fc800000e0611 */
[----:B------:R-:W-:-:S04]  /*6310*/  IMAD.WIDE.U32 R4, R13, R10, RZ ;  /* 0x0000000a0d047225 */ /* 0x000fc800078e00ff */
[----:B---3--:R-:W-:-:S04]  /*6320*/  IMAD.WIDE.U32 R6, P0, R3, R11, R4 ;  /* 0x0000000b03067225 */ /* 0x008fc80007800004 */
[----:B------:R-:W-:-:S04]  /*6330*/  IMAD.WIDE.U32 R4, R3, R10, RZ ;  /* 0x0000000a03047225 */ /* 0x000fc800078e00ff */
[----:B------:R-:W-:Y:S01]  /*6340*/  IMAD.X R9, RZ, RZ, RZ, P0 ;  /* 0x000000ffff097224 */ /* 0x000fe200000e06ff */
[----:B------:R-:W-:Y:S01]  /*6350*/  IADD3 RZ, P0, R5, R6, RZ ;  /* 0x0000000605ff7210 */ /* 0x000fe20007f1e0ff */
[----:B------:R-:W-:-:S04]  /*6360*/  IMAD.MOV.U32 R8, RZ, RZ, R7 ;  /* 0x000000ffff087224 */ /* 0x000fc800078e0007 */
[----:B------:R-:W-:-:S08]  /*6370*/  IMAD.WIDE.U32.X R8, R13, R11, R8, P0 ;  /* 0x0000000b0d087225 */ /* 0x000fd000000e0408 */
.L_x_160:
[-CC-:B------:R-:W-:Y:S01]  /*6380*/  SHF.R.U64 R19, R8, R0.reuse, R9.reuse ;  /* 0x0000000008137219 */ /* 0x180fe20000001209 */
[----:B------:R-:W0:Y:S01]  /*6390*/  LDC.64 R24, c[0x0][0x640] ;  /* 0x00019000ff187b82 */ /* 0x000e220000000a00 */
[----:B------:R-:W-:Y:S01]  /*63a0*/  SHF.R.U32.HI R0, RZ, R0, R9 ;  /* 0x00000000ff007219 */ /* 0x000fe20000011609 */
[----:B------:R-:W-:Y:S01]  /*63b0*/  ULDC UR4, c[0x0][0x150] ;  /* 0x0000540000047ab9 */ /* 0x000fe20000000800 */
[----:B------:R-:W-:Y:S02]  /*63c0*/  IADD3 R3, P0, RZ, -R19, RZ ;  /* 0x80000013ff037210 */ /* 0x000fe40007f1e0ff */
[----:B---3--:R-:W-:-:S03]  /*63d0*/  I2FP.F32.U32 R7, R12 ;  /* 0x0000000c00077245 */ /* 0x008fc60000201000 */
[----:B------:R-:W1:Y:S01]  /*63e0*/  LDC R6, c[0x0][0x618] ;  /* 0x00018600ff067b82 */ /* 0x000e620000000800 */
[----:B------:R-:W-:Y:S02]  /*63f0*/  IMAD.X R5, RZ, RZ, ~R0, P0 ;  /* 0x000000ffff057224 */ /* 0x000fe400000e0e00 */
[----:B------:R-:W-:Y:S01]  /*6400*/  FMUL R7, R7, UR4 ;  /* 0x0000000407077c20 */ /* 0x000fe20008400000 */
[----:B------:R-:W-:Y:S01]  /*6410*/  ULDC UR4, c[0x0][0x154] ;  /* 0x0000550000047ab9 */ /* 0x000fe20000000800 */
[-C--:B------:R-:W-:Y:S02]  /*6420*/  IMAD R0, R5, R14.reuse, RZ ;  /* 0x0000000e05007224 */ /* 0x080fe400078e02ff */
[C---:B------:R-:W-:Y:S01]  /*6430*/  IMAD.WIDE.U32 R4, R3.reuse, R14, R16 ;  /* 0x0000000e03047225 */ /* 0x040fe200078e0010 */
[----:B------:R-:W2:Y:S01]  /*6440*/  LDC R8, c[0x0][0x608] ;  /* 0x00018200ff087b82 */ /* 0x000ea20000000800 */
[----:B------:R-:W3:Y:S02]  /*6450*/  F2I.U32.TRUNC.NTZ R7, R7 ;  /* 0x0000000700077305 */ /* 0x000ee4000020f000 */
[----:B------:R-:W-:Y:S01]  /*6460*/  IMAD R3, R3, R15, R0 ;  /* 0x0000000f03037224 */ /* 0x000fe200078e0200 */
[----:B------:R-:W-:-:S03]  /*6470*/  I2FP.F32.U32 R0, R18 ;  /* 0x0000001200007245 */ /* 0x000fc60000201000 */
[----:B------:R-:W-:Y:S01]  /*6480*/  IMAD.IADD R3, R5, 0x1, R3 ;  /* 0x0000000105037824 */ /* 0x000fe200078e0203 */
[----:B------:R-:W4:Y:S01]  /*6490*/  LDC R11, c[0x0][0x658] ;  /* 0x00019600ff0b7b82 */ /* 0x000f220000000800 */
[----:B0-----:R-:W-:-:S04]  /*64a0*/  ISETP.NE.U32.AND P0, PT, R24, RZ, PT ;  /* 0x000000ff1800720c */ /* 0x001fc80003f05070 */
[----:B------:R-:W-:-:S03]  /*64b0*/  ISETP.NE.AND.EX P0, PT, R25, RZ, PT, P0 ;  /* 0x000000ff1900720c */ /* 0x000fc60003f05300 */
[----:B------:R-:W0:Y:S01]  /*64c0*/  LDC R9, c[0x0][0x144] ;  /* 0x00005100ff097b82 */ /* 0x000e220000000800 */
[-C--:B-1----:R-:W-:Y:S01]  /*64d0*/  SHF.R.U64 R10, R4, R6.reuse, R3 ;  /* 0x00000006040a7219 */ /* 0x082fe20000001203 */
[----:B---3--:R-:W-:Y:S01]  /*64e0*/  IMAD.MOV R7, RZ, RZ, -R7 ;  /* 0x000000ffff077224 */ /* 0x008fe200078e0a07 */
[----:B------:R-:W-:Y:S01]  /*64f0*/  SHF.R.U32.HI R3, RZ, R6, R3 ;  /* 0x00000006ff037219 */ /* 0x000fe20000011603 */
[----:B------:R-:W-:-:S04]  /*6500*/  FMUL R6, R0, UR4 ;  /* 0x0000000400067c20 */ /* 0x000fc80008400000 */
[----:B------:R-:W1:Y:S01]  /*6510*/  LDC R21, c[0x0][0x148] ;  /* 0x00005200ff157b82 */ /* 0x000e620000000800 */
[----:B------:R3:W0:Y:S01]  /*6520*/  F2I.U32.TRUNC.NTZ R14, R6 ;  /* 0x00000006000e7305 */ /* 0x000622000020f000 */
[-CC-:B--2---:R-:W-:Y:S02]  /*6530*/  SHF.R.U64 R13, R10, R8.reuse, R3.reuse ;  /* 0x000000080a0d7219 */ /* 0x184fe40000001203 */
[----:B------:R-:W-:-:S04]  /*6540*/  SHF.R.U32.HI R0, RZ, R8, R3 ;  /* 0x00000008ff007219 */ /* 0x000fc80000011603 */
[----:B------:R-:W2:Y:S01]  /*6550*/  LDC R20, c[0x0][0x648] ;  /* 0x00019200ff147b82 */ /* 0x000ea20000000800 */
[-CC-:B----4-:R-:W-:Y:S02]  /*6560*/  SHF.R.U64 R15, R13, R11.reuse, R0.reuse ;  /* 0x0000000b0d0f7219 */ /* 0x190fe40000001200 */
[----:B------:R-:W-:-:S03]  /*6570*/  SHF.R.U32.HI R5, RZ, R11, R0 ;  /* 0x0000000bff057219 */ /* 0x000fc60000011600 */
[----:B------:R-:W-:Y:S02]  /*6580*/  IMAD.MOV.U32 R4, RZ, RZ, R15 ;  /* 0x000000ffff047224 */ /* 0x000fe400078e000f */
[----:B------:R-:W4:Y:S01]  /*6590*/  LDC R26, c[0x0][0x638] ;  /* 0x00018e00ff1a7b82 */ /* 0x000f220000000800 */
[----:B0-----:R-:W-:-:S07]  /*65a0*/  IMAD R22, R9, R7, R12 ;  /* 0x0000000709167224 */ /* 0x001fce00078e020c */
[----:B------:R-:W0:Y:S08]  /*65b0*/  LDC R27, c[0x0][0x610] ;  /* 0x00018400ff1b7b82 */ /* 0x000e300000000800 */
[----:B------:R-:W0:Y:S01]  /*65c0*/  LDC R28, c[0x0][0x600] ;  /* 0x00018000ff1c7b82 */ /* 0x000e220000000800 */
[----:B-123--:R-:W-:Y:S05]  /*65d0*/  @!P0 BRA `(.L_x_161) ;  /* 0x0000000000288947 */ /* 0x00efea0003800000 */
[----:B------:R-:W1:Y:S02]  /*65e0*/  LDC R0, c[0x0][0x64c] ;  /* 0x00019300ff007b82 */ /* 0x000e640000000800 */
[----:B-1----:R-:W-:-:S05]  /*65f0*/  IADD3 R3, P0, R15, R0, RZ ;  /* 0x000000000f037210 */ /* 0x002fca0007f1e0ff */
        /* <DEDUP_REMOVED lines=8> */
.L_x_161:
[----:B------:R-:W-:Y:S01]  /*6680*/  ISETP.NE.AND P0, PT, R2, 0x1, PT ;  /* 0x000000010200780c */ /* 0x000fe20003f05270 */
[----:B------:R-:W-:Y:S01]  /*6690*/  IMAD.MOV R14, RZ, RZ, -R14 ;  /* 0x000000ffff0e7224 */ /* 0x000fe200078e0a0e */
[----:B------:R-:W-:Y:S02]  /*66a0*/  SHF.R.U64 R0, R4, R20, R5 ;  /* 0x0000001404007219 */ /* 0x000fe40000001205 */
[----:B------:R-:W-:Y:S02]  /*66b0*/  LOP3.LUT R3, R13, R100, RZ, 0xc0, !PT ;  /* 0x000000640d037212 */ /* 0x000fe400078ec0ff */
[----:B------:R-:W-:Y:S01]  /*66c0*/  LOP3.LUT R5, R10, R99, RZ, 0xc0, !PT ;  /* 0x000000630a057212 */ /* 0x000fe200078ec0ff */
[----:B------:R-:W-:Y:S02]  /*66d0*/  IMAD.MOV R4, RZ, RZ, -R0 ;  /* 0x000000ffff047224 */ /* 0x000fe400078e0a00 */
[----:B------:R-:W-:Y:S02]  /*66e0*/  IMAD R3, R96, R0, R3 ;  /* 0x0000000060037224 */ /* 0x000fe400078e0203 */
[----:B----4-:R-:W-:-:S02]  /*66f0*/  IMAD R0, R4, R26, R15 ;  /* 0x0000001a04007224 */ /* 0x010fc400078e020f */
[----:B------:R-:W-:Y:S02]  /*6700*/  @P0 IMAD R22, R21, R14, R18 ;  /* 0x0000000e15160224 */ /* 0x000fe400078e0212 */
[----:B------:R-:W-:Y:S02]  /*6710*/  IMAD.MOV.U32 R4, RZ, RZ, 0x1 ;  /* 0x00000001ff047424 */ /* 0x000fe400078e00ff */
[----:B0-----:R-:W-:Y:S02]  /*6720*/  IMAD R22, R3, R27, R22 ;  /* 0x0000001b03167224 */ /* 0x001fe400078e0216 */
[----:B------:R-:W-:Y:S01]  /*6730*/  IMAD R3, R0, R28, R5 ;  /* 0x0000001c00037224 */ /* 0x000fe200078e0205 */
[----:B------:R-:W-:-:S04]  /*6740*/  PRMT R0, R4, 0x7610, R0 ;  /* 0x0000761004007816 */ /* 0x000fc80000000000 */
[----:B------:R-:W-:Y:S02]  /*6750*/  SEL R18, R3, R22, !P0 ;  /* 0x0000001603127207 */ /* 0x000fe40004000000 */
[----:B------:R-:W-:-:S07]  /*6760*/  SEL R22, R22, R3, !P0 ;  /* 0x0000000316167207 */ /* 0x000fce0004000000 */
.L_x_159:
[----:B------:R-:W-:Y:S01]  /*6770*/  UIMAD.WIDE.U32 UR4, UR38, 0x24924925, URZ ;  /* 0x24924925260478a5 */ /* 0x000fe2000f8e003f */
[----:B------:R-:W-:Y:S02]  /*6780*/  LOP3.LUT P0, RZ, R0, 0xff, RZ, 0xc0, !PT ;  /* 0x000000ff00ff7812 */ /* 0x000fe4000780c0ff */
[----:B------:R-:W-:Y:S01]  /*6790*/  LOP3.LUT R103, R103, 0x1, RZ, 0x3c, !PT ;  /* 0x0000000167677812 */ /* 0x000fe200078e3cff */
[----:B------:R-:W-:-:S04]  /*67a0*/  UIADD3 UR4, UR38, -UR5, URZ ;  /* 0x8000000526047290 */ /* 0x000fc8000fffe03f */
[----:B------:R-:W-:-:S04]  /*67b0*/  ULEA.HI UR4, UR4, UR5, URZ, 0x1f ;  /* 0x0000000504047291 */ /* 0x000fc8000f8ff83f */
[----:B------:R-:W-:-:S04]  /*67c0*/  USHF.R.U32.HI UR4, URZ, 0x2, UR4 ;  /* 0x000000023f047899 */ /* 0x000fc80008011604 */
[----:B------:R-:W-:Y:S01]  /*67d0*/  UIMAD UR38, UR4, -0x7, UR38 ;  /* 0xfffffff9042678a4 */ /* 0x000fe2000f8e0226 */
[----:B------:R-:W-:Y:S11]  /*67e0*/  @P0 BRA `(.L_x_162) ;  /* 0xffffffac006c0947 */ /* 0x000ff6000383ffff */
[----:B------:R-:W-:Y:S05]  /*67f0*/  EXIT ;  /* 0x000000000000794d */ /* 0x000fea0003800000 */
.L_x_13:
[----:B------:R-:W-:-:S08]  /*6800*/  ISETP.NE.AND P0, PT, R14, RZ, PT ;  /* 0x000000ff0e00720c */ /* 0x000fd00003f05270 */
[----:B0-----:R-:W0:-:S00]  /*6810*/  USETMAXREG.DEALLOC.CTAPOOL 0x28 ;  /* 0x00000028000079c8 */ /* 0x001e0000080e0500 */
[----:B------:R-:W-:Y:S05]  /*6820*/  @P0 EXIT ;  /* 0x000000000000094d */ /* 0x000fea0003800000 */
[----:B0-----:R-:W-:Y:S01]  /*6830*/  LOP3.LUT P0, RZ, R3, 0xff, RZ, 0xc0, !PT ;  /* 0x000000ff03ff7812 */ /* 0x001fe2000780c0ff */
[----:B------:R-:W-:Y:S02]  /*6840*/  IMAD.MOV.U32 R3, RZ, RZ, 0x1 ;  /* 0x00000001ff037424 */ /* 0x000fe400078e00ff */
[----:B------:R-:W-:-:S10]  /*6850*/  IMAD.MOV.U32 R8, RZ, RZ, RZ ;  /* 0x000000ffff087224 */ /* 0x000fd400078e00ff */
[----:B------:R-:W-:Y:S05]  /*6860*/  @!P0 BRA `(.L_x_163) ;  /* 0x0000000c00148947 */ /* 0x000fea0003800000 */
[----:B------:R-:W-:Y:S01]  /*6870*/  LOP3.LUT P0, RZ, R4, 0x1f, RZ, 0xc0, !PT ;  /* 0x0000001f04ff7812 */ /* 0x000fe2000780c0ff */
[----:B------:R-:W-:Y:S01]  /*6880*/  ULDC UR5, c[0x0][0x658] ;  /* 0x0001960000057ab9 */ /* 0x000fe20000000800 */
[----:B------:R-:W-:Y:S01]  /*6890*/  UMOV UR6, 0xffffffff ;  /* 0xffffffff00067882 */ /* 0x000fe20000000000 */
[----:B------:R-:W-:Y:S01]  /*68a0*/  BSSY B0, `(.L_x_163) ;  /* 0x00000c1000007945 */ /* 0x000fe20003800000 */
[----:B------:R-:W-:Y:S01]  /*68b0*/  USHF.L.U32 UR6, UR6, UR5, URZ ;  /* 0x0000000506067299 */ /* 0x000fe2000800063f */
[C---:B------:R-:W-:Y:S01]  /*68c0*/  ISETP.NE.AND P2, PT, R5.reuse, RZ, PT ;  /* 0x000000ff0500720c */ /* 0x040fe20003f45270 */
[----:B------:R-:W-:Y:S01]  /*68d0*/  IMAD.MOV.U32 R10, RZ, RZ, 0x1 ;  /* 0x00000001ff0a7424 */ /* 0x000fe200078e00ff */
[----:B------:R-:W-:Y:S01]  /*68e0*/  ISETP.NE.OR P0, PT, R5, RZ, !P0 ;  /* 0x000000ff0500720c */ /* 0x000fe20004705670 */
[----:B------:R-:W-:Y:S01]  /*68f0*/  IMAD.MOV.U32 R3, RZ, RZ, 0x1 ;  /* 0x00000001ff037424 */ /* 0x000fe200078e00ff */
[----:B------:R-:W-:Y:S01]  /*6900*/  LOP3.LUT R9, R23, 0x2, RZ, 0xfc, !PT ;  /* 0x0000000217097812 */ /* 0x000fe200078efcff */
[----:B------:R-:W-:Y:S01]  /*6910*/  IMAD.MOV.U32 R8, RZ, RZ, RZ ;  /* 0x000000ffff087224 */ /* 0x000fe200078e00ff */
[----:B------:R-:W-:Y:S01]  /*6920*/  ULDC UR4, c[0x0][0x600] ;  /* 0x0001800000047ab9 */ /* 0x000fe20000000800 */
[----:B------:R-:W-:Y:S01]  /*6930*/  UMOV UR7, 0x1 ;  /* 0x0000000100077882 */ /* 0x000fe20000000000 */
[----:B------:R-:W-:-:S02]  /*6940*/  UIADD3 UR19, UR40, 0x1, URZ ;  /* 0x0000000128137890 */ /* 0x000fc4000fffe03f */
[----:B------:R-:W-:Y:S02]  /*6950*/  UIADD3 UR15, UR4, -0x1, URZ ;  /* 0xffffffff040f7890 */ /* 0x000fe4000fffe03f */
[----:B------:R-:W-:Y:S02]  /*6960*/  USHF.L.U32 UR17, UR7, UR5, URZ ;  /* 0x0000000507117299 */ /* 0x000fe4000800063f */
[----:B------:R-:W-:Y:S01]  /*6970*/  ULOP3.LUT UR16, URZ, UR6, URZ, 0x33, !UPT ;  /* 0x000000063f107292 */ /* 0x000fe2000f8e333f */
[----:B------:R-:W-:-:S11]  /*6980*/  ULDC.64 UR20, c[0x0][0x198] ;  /* 0x0000660000147ab9 */ /* 0x000fd60000000a00 */
.L_x_175:
[----:B------:R-:W-:-:S03]  /*6990*/  UMOV UR4, 0xffffffff ;  /* 0xffffffff00047882 */ /* 0x000fc60000000000 */
[----:B------:R-:W-:Y:S05]  /*69a0*/  BRA.DIV UR4, `(.L_x_164) ;  /* 0x00000012044c7947 */ /* 0x000fea000b800000 */
[----:B------:R-:W-:-:S13]  /*69b0*/  ELECT P6, URZ, PT ;  /* 0x00000000003f782f */ /* 0x000fda00038c0000 */
.L_x_191:
[----:B------:R-:W0:Y:S01]  /*69c0*/  LDC R4, c[0x0][0x28c] ;  /* 0x0000a300ff047b82 */ /* 0x000e220000000800 */
[----:B------:R-:W-:Y:S01]  /*69d0*/  BSSY B1, `(.L_x_165) ;  /* 0x0000037000017945 */ /* 0x000fe20003800000 */
[----:B0-----:R-:W-:-:S13]  /*69e0*/  ISETP.LT.OR P6, PT, R4, 0x1, !P6 ;  /* 0x000000010400780c */ /* 0x001fda00077c1670 */
[----:B------:R-:W-:Y:S05]  /*69f0*/  @P6 BRA `(.L_x_166) ;  /* 0x0000000000d06947 */ /* 0x000fea0003800000 */
[----:B------:R-:W-:Y:S02]  /*6a00*/  IMAD.SHL.U32 R18, R18, 0x80, RZ ;  /* 0x0000008012127824 */ /* 0x000fe400078e00ff */
[----:B------:R-:W-:Y:S02]  /*6a10*/  IMAD.SHL.U32 R22, R22, 0x40, RZ ;  /* 0x0000004016167824 */ /* 0x000fe400078e00ff */
[----:B------:R-:W-:Y:S02]  /*6a20*/  IMAD.MOV.U32 R13, RZ, RZ, RZ ;  /* 0x000000ffff0d7224 */ /* 0x000fe400078e00ff */
[----:B------:R-:W-:Y:S02]  /*6a30*/  IMAD.U32 R14, RZ, RZ, UR19 ;  /* 0x00000013ff0e7e24 */ /* 0x000fe4000f8e00ff */
[----:B------:R-:W-:Y:S02]  /*6a40*/  IMAD.MOV.U32 R4, RZ, RZ, R3 ;  /* 0x000000ffff047224 */ /* 0x000fe400078e0003 */
[----:B------:R-:W-:-:S07]  /*6a50*/  IMAD.MOV.U32 R5, RZ, RZ, R8 ;  /* 0x000000ffff057224 */ /* 0x000fce00078e0008 */
.L_x_170:
[----:B------:R-:W0:Y:S01]  /*6a60*/  S2R R7, SR_CgaCtaId ;  /* 0x0000000000077919 */ /* 0x000e220000008800 */
[----:B------:R-:W-:-:S04]  /*6a70*/  MOV R6, 0x400 ;  /* 0x0000040000067802 */ /* 0x000fc80000000f00 */
[----:B0-----:R-:W-:Y:S02]  /*6a80*/  LEA R12, R7, R6, 0x18 ;  /* 0x00000006070c7211 */ /* 0x001fe400078ec0ff */
[----:B------:R-:W-:Y:S01]  /*6a90*/  SHF.L.U32 R6, R4, 0x1f, RZ ;  /* 0x0000001f04067819 */ /* 0x000fe200000006ff */
[----:B------:R-:W0:Y:S02]  /*6aa0*/  @!P2 LDC R7, c[0x0][0x500] ;  /* 0x00014000ff07ab82 */ /* 0x000e240000000800 */
[----:B------:R-:W-:-:S04]  /*6ab0*/  IMAD R11, R5, 0x8, R12 ;  /* 0x00000008050b7824 */ /* 0x000fc800078e020c */
[----:B------:R-:W1:Y:S02]  /*6ac0*/  SYNCS.PHASECHK.TRANS64.TRYWAIT P1, [R11+URZ+0x38], R6 ;  /* 0x000038060b0075a7 */ /* 0x000e64000802017f */
[----:B-1----:R-:W-:Y:S05]  /*6ad0*/  @!P1 BRA `(.L_x_167) ;  /* 0x0000001000209947 */ /* 0x002fea0003800000 */
.L_x_192:
[----:B-1----:R-:W-:Y:S01]  /*6ae0*/  PRMT R6, R9, 0x9910, RZ ;  /* 0x0000991009067816 */ /* 0x002fe200000000ff */
[----:B0-----:R0:W-:Y:S03]  /*6af0*/  @!P2 SYNCS.ARRIVE.TRANS64 RZ, [R11+URZ], R7 ;  /* 0x000000070bffa9a7 */ /* 0x0011e6000800003f */
[----:B------:R-:W-:-:S13]  /*6b00*/  ISETP.NE.AND P1, PT, R6, 0x2, PT ;  /* 0x000000020600780c */ /* 0x000fda0003f25270 */
[----:B0-----:R-:W-:Y:S05]  /*6b10*/  @P1 BRA `(.L_x_168) ;  /* 0x0000000000041947 */ /* 0x001fea0003800000 */
[----:B------:R-:W-:Y:S01]  /*6b20*/  BPT.TRAP 0x1 ;  /* 0x000000040000795c */ /* 0x000fe20000300000 */
.L_x_168:
[----:B------:R-:W-:Y:S05]  /*6b30*/  @P0 BRA `(.L_x_169) ;  /* 0x0000000000040947 */ /* 0x000fea0003800000 */
[----:B------:R-:W-:Y:S01]  /*6b40*/  BPT.TRAP 0x1 ;  /* 0x000000040000795c */ /* 0x000fe20000300000 */
.L_x_169:
[--C-:B------:R-:W-:Y:S01]  /*6b50*/  IMAD R6, R5, 0x2000, R12.reuse ;  /* 0x0000200005067824 */ /* 0x100fe200078e020c */
[----:B------:R-:W-:Y:S01]  /*6b60*/  R2UR UR9, R11 ;  /* 0x000000000b0972ca */ /* 0x000fe200000e0000 */
[C---:B------:R-:W-:Y:S01]  /*6b70*/  IMAD R12, R5.reuse, 0x4000, R12 ;  /* 0x00004000050c7824 */ /* 0x040fe200078e020c */
[----:B------:R-:W-:Y:S01]  /*6b80*/  UIADD3 UR4, UP0, UR20, 0xf0, URZ ;  /* 0x000000f014047890 */ /* 0x000fe2000ff1e03f */
[----:B------:R-:W-:Y:S01]  /*6b90*/  VIADD R14, R14, 0xffffffff ;  /* 0xffffffff0e0e7836 */ /* 0x000fe20000000000 */
[----:B------:R-:W-:Y:S01]  /*6ba0*/  R2UR UR5, R6 ;  /* 0x00000000060572ca */ /* 0x000fe200000e0000 */
[----:B------:R-:W-:Y:S01]  /*6bb0*/  UIADD3 UR22, UP1, UR20, 0x1f0, URZ ;  /* 0x000001f014167890 */ /* 0x000fe2000ff3e03f */
[----:B------:R-:W-:Y:S01]  /*6bc0*/  R2UR UR8, R12 ;  /* 0x000000000c0872ca */ /* 0x000fe200000e0000 */
[----:B------:R-:W-:Y:S01]  /*6bd0*/  VIADD R5, R5, 0x1 ;  /* 0x0000000105057836 */ /* 0x000fe20000000000 */
[----:B------:R-:W-:Y:S01]  /*6be0*/  R2UR UR11, R22 ;  /* 0x00000000160b72ca */ /* 0x000fe200000e0000 */
[----:B------:R-:W-:Y:S01]  /*6bf0*/  UIADD3.X UR23, URZ, UR21, URZ, UP1, !UPT ;  /* 0x000000153f177290 */ /* 0x000fe20008ffe43f */
[----:B------:R-:W-:Y:S01]  /*6c00*/  R2UR UR10, R13 ;  /* 0x000000000d0a72ca */ /* 0x000fe200000e0000 */
[----:B------:R-:W-:Y:S01]  /*6c10*/  UMOV UR6, 0x0 ;  /* 0x0000000000067882 */ /* 0x000fe20000000000 */
[----:B------:R-:W-:Y:S01]  /*6c20*/  R2UR UR12, R19 ;  /* 0x00000000130c72ca */ /* 0x000fe200000e0000 */
[----:B------:R-:W-:Y:S01]  /*6c30*/  UMOV UR7, 0x10000000 ;  /* 0x1000000000077882 */ /* 0x000fe20000000000 */
[----:B------:R-:W-:Y:S01]  /*6c40*/  R2UR UR18, R18 ;  /* 0x00000000121272ca */ /* 0x000fe200000e0000 */
[----:B------:R-:W-:Y:S01]  /*6c50*/  VIADD R13, R13, 0x20 ;  /* 0x000000200d0d7836 */ /* 0x000fe20000000000 */
[----:B------:R-:W-:Y:S01]  /*6c60*/  ISETP.GT.AND P3, PT, R14, 0x1, PT ;  /* 0x000000010e00780c */ /* 0x000fe20003f64270 */
[----:B------:R-:W-:Y:S01]  /*6c70*/  UIADD3 UR13, UR5, 0x180, URZ ;  /* 0x00000180050d7890 */ /* 0x000fe2000fffe03f */
[----:B------:R-:W-:Y:S01]  /*6c80*/  ISETP.NE.AND P1, PT, R5, 0x7, PT ;  /* 0x000000070500780c */ /* 0x000fe20003f25270 */
[----:B------:R-:W-:-:S02]  /*6c90*/  UIADD3.X UR5, URZ, UR21, URZ, UP0, !UPT ;  /* 0x000000153f057290 */ /* 0x000fc400087fe43f */
[----:B------:R-:W-:Y:S01]  /*6ca0*/  UIADD3 UR14, UR8, 0xe180, URZ ;  /* 0x0000e180080e7890 */ /* 0x000fe2000fffe03f */
[----:B------:R-:W-:Y:S02]  /*6cb0*/  SEL R7, RZ, 0x1, P1 ;  /* 0x00000001ff077807 */ /* 0x000fe40000800000 */
[----:B------:R-:W-:Y:S01]  /*6cc0*/  UMOV UR8, UR13 ;  /* 0x0000000d00087c82 */ /* 0x000fe20008000000 */
[----:B------:R-:W-:Y:S02]  /*6cd0*/  SEL R5, R5, RZ, P1 ;  /* 0x000000ff05057207 */ /* 0x000fe40000800000 */
[----:B------:R-:W-:Y:S01]  /*6ce0*/  LOP3.LUT R4, R4, R7, RZ, 0x3c, !PT ;  /* 0x0000000704047212 */ /* 0x000fe200078e3cff */
[----:B------:R0:W-:Y:S02]  /*6cf0*/  UTMALDG.3D [UR8], [UR4], desc[UR6] ;  /* 0x00000608040075b4 */ /* 0x0001e40008011000 */
[----:B0-----:R-:W-:Y:S01]  /*6d00*/  UMOV UR8, UR14 ;  /* 0x0000000e00087c82 */ /* 0x001fe20008000000 */
[----:B------:R-:W-:-:S02]  /*6d10*/  UMOV UR11, UR18 ;  /* 0x00000012000b7c82 */ /* 0x000fc40008000000 */
[----:B------:R0:W-:Y:S02]  /*6d20*/  UTMALDG.3D [UR8], [UR22], desc[UR6] ;  /* 0x00000608160075b4 */ /* 0x0001e40008011000 */
[----:B0-----:R-:W-:Y:S05]  /*6d30*/  @P3 BRA `(.L_x_170) ;  /* 0xfffffffc00483947 */ /* 0x001fea000383ffff */
.L_x_166:
[----:B------:R-:W-:Y:S05]  /*6d40*/  BSYNC B1 ;  /* 0x0000000000017941 */ /* 0x000fea0003800000 */
.L_x_165:
[----:B------:R-:W2:Y:S01]  /*6d50*/  LDL.64 R20, [R1] ;  /* 0x0000000001147983 */ /* 0x000ea20000100a00 */
[----:B------:R-:W-:Y:S01]  /*6d60*/  LOP3.LUT P4, RZ, R10, 0xff, RZ, 0xc0, !PT ;  /* 0x000000ff0aff7812 */ /* 0x000fe2000788c0ff */
[----:B------:R-:W-:Y:S01]  /*6d70*/  VIADD R11, R8, UR40 ;  /* 0x00000028080b7c36 */ /* 0x000fe20008000000 */
[----:B------:R-:W-:Y:S01]  /*6d80*/  ULDC.64 UR4, c[0x0][0x650] ;  /* 0x0001940000047ab9 */ /* 0x000fe20000000a00 */
[----:B------:R-:W-:Y:S01]  /*6d90*/  IMAD.U32 R8, RZ, RZ, UR40 ;  /* 0x00000028ff087e24 */ /* 0x000fe2000f8e00ff */
[----:B------:R-:W-:Y:S01]  /*6da0*/  UISETP.GE.U32.AND UP0, UPT, UR40, 0x7, UPT ;  /* 0x000000072800788c */ /* 0x000fe2000bf06070 */
[C---:B------:R-:W-:Y:S01]  /*6db0*/  IMAD.WIDE.U32 R4, R11.reuse, 0x24924925, RZ ;  /* 0x249249250b047825 */ /* 0x040fe200078e00ff */
[----:B------:R-:W-:Y:S01]  /*6dc0*/  ISETP.GT.U32.AND P1, PT, R11, 0x6, PT ;  /* 0x000000060b00780c */ /* 0x000fe20003f24070 */
[----:B------:R-:W-:Y:S01]  /*6dd0*/  BSSY B1, `(.L_x_171) ;  /* 0x000006b000017945 */ /* 0x000fe20003800000 */
[----:B------:R-:W-:Y:S01]  /*6de0*/  PRMT R10, RZ, 0x7610, R10 ;  /* 0x00007610ff0a7816 */ /* 0x000fe2000000000a */
[----:B------:R-:W-:Y:S01]  /*6df0*/  IMAD.MOV.U32 R22, RZ, RZ, -0x1 ;  /* 0xffffffffff167424 */ /* 0x000fe200078e00ff */
[----:B------:R-:W-:Y:S01]  /*6e00*/  ISETP.LT.U32.AND P1, PT, R8, 0x7, P1 ;  /* 0x000000070800780c */ /* 0x000fe20000f21070 */
[----:B------:R-:W-:Y:S01]  /*6e10*/  IMAD.MOV.U32 R18, RZ, RZ, -0x1 ;  /* 0xffffffffff127424 */ /* 0x000fe200078e00ff */
[----:B------:R-:W-:Y:S01]  /*6e20*/  PLOP3.LUT P3, PT, PT, PT, UP0, 0x80, 0x0 ;  /* 0x000000000000781c */ /* 0x000fe20003f6f008 */
[----:B------:R-:W0:Y:S01]  /*6e30*/  @P4 S2R R7, SR_CgaCtaId ;  /* 0x0000000000074919 */ /* 0x000e220000008800 */
[----:B------:R-:W-:Y:S01]  /*6e40*/  SEL R4, RZ, 0x1, !P1 ;  /* 0x00000001ff047807 */ /* 0x000fe20004800000 */
[----:B------:R-:W-:Y:S01]  /*6e50*/  IMAD.MOV.U32 R19, RZ, RZ, -0x1 ;  /* 0xffffffffff137424 */ /* 0x000fe200078e00ff */
[----:B------:R-:W-:-:S02]  /*6e60*/  @P4 MOV R6, 0x400 ;  /* 0x0000040000064802 */ /* 0x000fc40000000f00 */
[----:B------:R-:W-:Y:S02]  /*6e70*/  LOP3.LUT R3, R3, R4, RZ, 0x3c, !PT ;  /* 0x0000000403037212 */ /* 0x000fe400078e3cff */
[----:B------:R-:W-:Y:S02]  /*6e80*/  PRMT R4, RZ, 0x7610, R4 ;  /* 0x00007610ff047816 */ /* 0x000fe40000000004 */
[----:B0-----:R-:W-:Y:S01]  /*6e90*/  @P4 LEA R6, R7, R6, 0x18 ;  /* 0x0000000607064211 */ /* 0x001fe200078ec0ff */
[----:B------:R-:W-:-:S03]  /*6ea0*/  IMAD.IADD R7, R11, 0x1, -R5 ;  /* 0x000000010b077824 */ /* 0x000fc600078e0a05 */
[----:B------:R0:W-:Y:S02]  /*6eb0*/  @P4 SYNCS.ARRIVE.TRANS64.A1T0 RZ, [R6+URZ+0xa8], RZ ;  /* 0x0000a8ff06ff49a7 */ /* 0x0001e4000810003f */
[----:B------:R-:W-:-:S04]  /*6ec0*/  LEA.HI R7, R7, R5, RZ, 0x1f ;  /* 0x0000000507077211 */ /* 0x000fc800078ff8ff */
[----:B------:R-:W-:-:S04]  /*6ed0*/  SHF.R.U32.HI R8, RZ, 0x2, R7 ;  /* 0x00000002ff087819 */ /* 0x000fc80000011607 */
[----:B------:R-:W-:Y:S01]  /*6ee0*/  @P3 LOP3.LUT R3, R3, 0x1, R8, 0x78, !PT ;  /* 0x0000000103033812 */ /* 0x000fe200078e7808 */
[----:B------:R-:W-:Y:S01]  /*6ef0*/  IMAD R8, R8, -0x7, R11 ;  /* 0xfffffff908087824 */ /* 0x000fe200078e020b */
[----:B--2---:R-:W-:-:S05]  /*6f00*/  IADD3 R16, P1, R16, R20, RZ ;  /* 0x0000001410107210 */ /* 0x004fca0007f3e0ff */
[----:B------:R-:W-:Y:S01]  /*6f10*/  IMAD.X R17, R17, 0x1, R0, P1 ;  /* 0x0000000111117824 */ /* 0x000fe200008e0600 */
[----:B------:R-:W-:-:S04]  /*6f20*/  ISETP.GE.U32.AND P1, PT, R16, UR4, PT ;  /* 0x0000000410007c0c */ /* 0x000fc8000bf26070 */
[----:B------:R-:W-:-:S13]  /*6f30*/  ISETP.GE.U32.AND.EX P1, PT, R17, UR5, PT, P1 ;  /* 0x0000000511007c0c */ /* 0x000fda000bf26110 */
[----:B0-----:R-:W-:Y:S05]  /*6f40*/  @P1 BRA `(.L_x_172) ;  /* 0x00000004004c1947 */ /* 0x001fea0003800000 */
[----:B------:R-:W0:Y:S01]  /*6f50*/  S2R R12, SR_CTAID.X ;  /* 0x00000000000c7919 */ /* 0x000e220000002500 */
[----:B------:R-:W-:Y:S01]  /*6f60*/  ULDC.64 UR4, c[0x0][0x628] ;  /* 0x00018a0000047ab9 */ /* 0x000fe20000000a00 */
[----:B------:R-:W1:Y:S01]  /*6f70*/  LDC R13, c[0x0][0x144] ;  /* 0x00005100ff0d7b82 */ /* 0x000e620000000800 */
[----:B------:R-:W-:Y:S01]  /*6f80*/  ISETP.NE.U32.AND P1, PT, RZ, UR4, PT ;  /* 0x00000004ff007c0c */ /* 0x000fe2000bf25070 */
[----:B------:R-:W2:Y:S01]  /*6f90*/  S2R R11, SR_CTAID.Y ;  /* 0x00000000000b7919 */ /* 0x000ea20000002600 */
[----:B------:R-:W-:Y:S01]  /*6fa0*/  ULDC UR6, c[0x0][0x150] ;  /* 0x0000540000067ab9 */ /* 0x000fe20000000800 */
[----:B------:R-:W-:Y:S01]  /*6fb0*/  ULDC UR7, c[0x0][0x630] ;  /* 0x00018c0000077ab9 */ /* 0x000fe20000000800 */
[----:B------:R-:W-:Y:S01]  /*6fc0*/  ISETP.NE.AND.EX P1, PT, RZ, UR5, PT, P1 ;  /* 0x00000005ff007c0c */ /* 0x000fe2000bf25310 */
[----:B------:R-:W-:Y:S01]  /*6fd0*/  IMAD.MOV.U32 R4, RZ, RZ, R16 ;  /* 0x000000ffff047224 */ /* 0x000fe200078e0010 */
[----:B0-----:R-:W-:-:S05]  /*6fe0*/  I2FP.F32.U32 R5, R12 ;  /* 0x0000000c00057245 */ /* 0x001fca0000201000 */
[----:B------:R-:W-:Y:S01]  /*6ff0*/  FMUL R14, R5, UR6 ;  /* 0x00000006050e7c20 */ /* 0x000fe20008400000 */
[----:B------:R-:W-:-:S05]  /*7000*/  IMAD.MOV.U32 R5, RZ, RZ, R17 ;  /* 0x000000ffff057224 */ /* 0x000fca00078e0011 */
[----:B--2---:R-:W-:Y:S05]  /*7010*/  @!P1 BRA `(.L_x_173) ;  /* 0x0000000000289947 */ /* 0x004fea0003800000 */
[----:B------:R-:W-:Y:S02]  /*7020*/  ULDC UR6, c[0x0][0x634] ;  /* 0x00018d0000067ab9 */ /* 0x000fe40000000800 */
[----:B------:R-:W-:-:S05]  /*7030*/  IADD3 R5, P1, R16, UR6, RZ ;  /* 0x0000000610057c10 */ /* 0x000fca000ff3e0ff */
[----:B------:R-:W-:-:S04]  /*7040*/  IMAD.X R15, RZ, RZ, R17, P1 ;  /* 0x000000ffff0f7224 */ /* 0x000fc800008e0611 */
[----:B------:R-:W-:-:S04]  /*7050*/  IMAD.WIDE.U32 R6, R15, UR4, RZ ;  /* 0x000000040f067c25 */ /* 0x000fc8000f8e00ff */
[----:B------:R-:W-:-:S04]  /*7060*/  IMAD.WIDE.U32 R6, P1, R5, UR5, R6 ;  /* 0x0000000505067c25 */ /* 0x000fc8000f820006 */
[----:B------:R-:W-:-:S04]  /*7070*/  IMAD.WIDE.U32 R4, R5, UR4, RZ ;  /* 0x0000000405047c25 */ /* 0x000fc8000f8e00ff */
[----:B------:R-:W-:Y:S01]  /*7080*/  IMAD.MOV.U32 R4, RZ, RZ, R7 ;  /* 0x000000ffff047224 */ /* 0x000fe200078e0007 */
[----:B------:R-:W-:Y:S01]  /*7090*/  IADD3 RZ, P3, R5, R6, RZ ;  /* 0x0000000605ff7210 */ /* 0x000fe20007f7e0ff */
[----:B------:R-:W-:-:S04]  /*70a0*/  IMAD.X R5, RZ, RZ, RZ, P1 ;  /* 0x000000ffff057224 */ /* 0x000fc800008e06ff */
[----:B------:R-:W-:-:S08]  /*70b0*/  IMAD.WIDE.U32.X R4, R15, UR5, R4, P3 ;  /* 0x000000050f047c25 */ /* 0x000fd000098e0404 */
.L_x_173:
[--C-:B------:R-:W-:Y:S01]  /*70c0*/  SHF.R.U64 R19, R4, UR7, R5.reuse ;  /* 0x0000000704137c19 */ /* 0x100fe20008001205 */
[----:B------:R-:W0:Y:S01]  /*70d0*/  F2I.U32.TRUNC.NTZ R14, R14 ;  /* 0x0000000e000e7305 */ /* 0x000e22000020f000 */
[----:B------:R-:W-:Y:S01]  /*70e0*/  SHF.R.U32.HI R4, RZ, UR7, R5 ;  /* 0x00000007ff047c19 */ /* 0x000fe20008011605 */
[----:B------:R-:W-:Y:S01]  /*70f0*/  ULDC.64 UR4, c[0x0][0x620] ;  /* 0x0001880000047ab9 */ /* 0x000fe20000000a00 */
[----:B------:R-:W-:Y:S01]  /*7100*/  IADD3 R7, P1, RZ, -R19, RZ ;  /* 0x80000013ff077210 */ /* 0x000fe20007f3e0ff */
[----:B------:R-:W-:Y:S01]  /*7110*/  ULDC.64 UR6, c[0x0][0x640] ;  /* 0x0001900000067ab9 */ /* 0x000fe20000000a00 */
[----:B------:R-:W2:Y:S03]  /*7120*/  LDC R18, c[0x0][0x148] ;  /* 0x00005200ff127b82 */ /* 0x000ea60000000800 */
[----:B------:R-:W-:Y:S01]  /*7130*/  IMAD.X R4, RZ, RZ, ~R4, P1 ;  /* 0x000000ffff047224 */ /* 0x000fe200008e0e04 */
[----:B------:R-:W-:-:S03]  /*7140*/  ISETP.NE.U32.AND P1, PT, RZ, UR6, PT ;  /* 0x00000006ff007c0c */ /* 0x000fc6000bf25070 */
[----:B------:R-:W-:Y:S01]  /*7150*/  IMAD R6, R4, UR4, RZ ;  /* 0x0000000404067c24 */ /* 0x000fe2000f8e02ff */
[----:B------:R-:W-:Y:S01]  /*7160*/  ISETP.NE.AND.EX P1, PT, RZ, UR7, PT, P1 ;  /* 0x00000007ff007c0c */ /* 0x000fe2000bf25310 */
[----:B------:R-:W-:Y:S01]  /*7170*/  IMAD.WIDE.U32 R4, R7, UR4, R16 ;  /* 0x0000000407047c25 */ /* 0x000fe2000f8e0010 */
[----:B------:R-:W-:-:S03]  /*7180*/  ULDC UR4, c[0x0][0x618] ;  /* 0x0001860000047ab9 */ /* 0x000fc60000000800 */
[----:B------:R-:W-:Y:S01]  /*7190*/  IMAD R7, R7, UR5, R6 ;  /* 0x0000000507077c24 */ /* 0x000fe2000f8e0206 */
[----:B------:R-:W-:Y:S01]  /*71a0*/  ULDC UR5, c[0x0][0x154] ;  /* 0x0000550000057ab9 */ /* 0x000fe20000000800 */
[----:B0-----:R-:W-:Y:S02]  /*71b0*/  IMAD.MOV R6, RZ, RZ, -R14 ;  /* 0x000000ffff067224 */ /* 0x001fe400078e0a0e */
[----:B------:R-:W-:Y:S02]  /*71c0*/  IMAD.IADD R5, R5, 0x1, R7 ;  /* 0x0000000105057824 */ /* 0x000fe400078e0207 */
[----:B-1----:R-:W-:Y:S01]  /*71d0*/  IMAD R12, R13, R6, R12 ;  /* 0x000000060d0c7224 */ /* 0x002fe200078e020c */
[----:B------:R-:W-:Y:S02]  /*71e0*/  I2FP.F32.U32 R6, R11 ;  /* 0x0000000b00067245 */ /* 0x000fe40000201000 */
[--C-:B------:R-:W-:Y:S02]  /*71f0*/  SHF.R.U64 R13, R4, UR4, R5.reuse ;  /* 0x00000004040d7c19 */ /* 0x100fe40008001205 */
[----:B------:R-:W-:Y:S01]  /*7200*/  SHF.R.U32.HI R4, RZ, UR4, R5 ;  /* 0x00000004ff047c19 */ /* 0x000fe20008011605 */
[----:B------:R-:W-:Y:S01]  /*7210*/  FMUL R6, R6, UR5 ;  /* 0x0000000506067c20 */ /* 0x000fe20008400000 */
[----:B------:R-:W-:-:S02]  /*7220*/  ULDC UR4, c[0x0][0x608] ;  /* 0x0001820000047ab9 */ /* 0x000fc40000000800 */
[--C-:B------:R-:W-:Y:S01]  /*7230*/  SHF.R.U64 R15, R13, UR4, R4.reuse ;  /* 0x000000040d0f7c19 */ /* 0x100fe20008001204 */
[----:B------:R0:W1:Y:S01]  /*7240*/  F2I.U32.TRUNC.NTZ R20, R6 ;  /* 0x0000000600147305 */ /* 0x000062000020f000 */
[----:B------:R-:W-:Y:S01]  /*7250*/  SHF.R.U32.HI R4, RZ, UR4, R4 ;  /* 0x00000004ff047c19 */ /* 0x000fe20008011604 */
[----:B------:R-:W-:-:S03]  /*7260*/  ULDC UR4, c[0x0][0x658] ;  /* 0x0001960000047ab9 */ /* 0x000fc60000000800 */
[--C-:B------:R-:W-:Y:S02]  /*7270*/  SHF.R.U64 R14, R15, UR4, R4.reuse ;  /* 0x000000040f0e7c19 */ /* 0x100fe40008001204 */
[----:B------:R-:W-:-:S03]  /*7280*/  SHF.R.U32.HI R21, RZ, UR4, R4 ;  /* 0x00000004ff157c19 */ /* 0x000fc60008011604 */
[----:B------:R-:W-:Y:S02]  /*7290*/  IMAD.MOV.U32 R4, RZ, RZ, R14 ;  /* 0x000000ffff047224 */ /* 0x000fe400078e000e */
[----:B------:R-:W-:Y:S01]  /*72a0*/  IMAD.MOV.U32 R5, RZ, RZ, R21 ;  /* 0x000000ffff057224 */ /* 0x000fe200078e0015 */
[----:B0-----:R-:W-:Y:S06]  /*72b0*/  @!P1 BRA `(.L_x_174) ;  /* 0x0000000000289947 */ /* 0x001fec0003800000 */
        /* <DEDUP_REMOVED lines=10> */
.L_x_174:
[----:B------:R-:W-:Y:S01]  /*7360*/  ISETP.NE.AND P1, PT, R2, 0x1, PT ;  /* 0x000000010200780c */ /* 0x000fe20003f25270 */
[----:B------:R-:W-:Y:S01]  /*7370*/  ULDC UR4, c[0x0][0x648] ;  /* 0x0001920000047ab9 */ /* 0x000fe20000000800 */
[----:B------:R-:W-:Y:S01]  /*7380*/  LOP3.LUT R15, R15, UR16, RZ, 0xc0, !PT ;  /* 0x000000100f0f7c12 */ /* 0x000fe2000f8ec0ff */
[----:B-1----:R-:W-:Y:S01]  /*7390*/  IMAD.MOV R20, RZ, RZ, -R20 ;  /* 0x000000ffff147224 */ /* 0x002fe200078e0a14 */
[----:B------:R-:W-:Y:S01]  /*73a0*/  SHF.R.U64 R4, R4, UR4, R5 ;  /* 0x0000000404047c19 */ /* 0x000fe20008001205 */
[----:B------:R-:W-:Y:S01]  /*73b0*/  ULDC UR4, c[0x0][0x638] ;  /* 0x00018e0000047ab9 */ /* 0x000fe20000000800 */
[----:B------:R-:W-:Y:S01]  /*73c0*/  LOP3.LUT R13, R13, UR15, RZ, 0xc0, !PT ;  /* 0x0000000f0d0d7c12 */ /* 0x000fe2000f8ec0ff */
[----:B------:R-:W-:Y:S02]  /*73d0*/  ULDC UR5, c[0x0][0x610] ;  /* 0x0001840000057ab9 */ /* 0x000fe40000000800 */
[----:B------:R-:W-:Y:S02]  /*73e0*/  IMAD.MOV R5, RZ, RZ, -R4 ;  /* 0x000000ffff057224 */ /* 0x000fe400078e0a04 */
[----:B------:R-:W-:-:S02]  /*73f0*/  IMAD R15, R4, UR17, R15 ;  /* 0x00000011040f7c24 */ /* 0x000fc4000f8e020f */
[----:B--2---:R-:W-:Y:S02]  /*7400*/  @P1 IMAD R12, R18, R20, R11 ;  /* 0x00000014120c1224 */ /* 0x004fe400078e020b */
[----:B------:R-:W-:Y:S01]  /*7410*/  IMAD R14, R5, UR4, R14 ;  /* 0x00000004050e7c24 */ /* 0x000fe2000f8e020e */
[----:B------:R-:W-:Y:S01]  /*7420*/  ULDC UR4, c[0x0][0x600] ;  /* 0x0001800000047ab9 */ /* 0x000fe20000000800 */
[----:B------:R-:W-:Y:S02]  /*7430*/  IMAD R12, R15, UR5, R12 ;  /* 0x000000050f0c7c24 */ /* 0x000fe4000f8e020c */
[----:B------:R-:W-:Y:S02]  /*7440*/  IMAD R5, R14, UR4, R13 ;  /* 0x000000040e057c24 */ /* 0x000fe4000f8e020d */
[----:B------:R-:W-:-:S03]  /*7450*/  IMAD.MOV.U32 R4, RZ, RZ, 0x1 ;  /* 0x00000001ff047424 */ /* 0x000fc600078e00ff */
[----:B------:R-:W-:Y:S02]  /*7460*/  SEL R18, R5, R12, !P1 ;  /* 0x0000000c05127207 */ /* 0x000fe40004800000 */
[----:B------:R-:W-:-:S07]  /*7470*/  SEL R22, R12, R5, !P1 ;  /* 0x000000050c167207 */ /* 0x000fce0004800000 */
.L_x_172:
[----:B------:R-:W-:Y:S05]  /*7480*/  BSYNC B1 ;  /* 0x0000000000017941 */ /* 0x000fea0003800000 */
.L_x_171:
[----:B------:R-:W-:-:S13]  /*7490*/  LOP3.LUT P1, RZ, R4, 0xff, RZ, 0xc0, !PT ;  /* 0x000000ff04ff7812 */ /* 0x000fda000782c0ff */
[----:B------:R-:W-:Y:S05]  /*74a0*/  @P1 BRA `(.L_x_175) ;  /* 0xfffffff400381947 */ /* 0x000fea000383ffff */
[----:B------:R-:W-:Y:S05]  /*74b0*/  BSYNC B0 ;  /* 0x0000000000007941 */ /* 0x000fea0003800000 */
.L_x_163:
[----:B------:R-:W-:-:S03]  /*74c0*/  UMOV UR4, 0xffffffff ;  /* 0xffffffff00047882 */ /* 0x000fc60000000000 */
[----:B------:R-:W-:Y:S05]  /*74d0*/  BRA.DIV UR4, `(.L_x_176) ;  /* 0x0000000604b47947 */ /* 0x000fea000b800000 */
[----:B------:R-:W-:-:S13]  /*74e0*/  ELECT P6, URZ, PT ;  /* 0x00000000003f782f */ /* 0x000fda00038c0000 */
.L_x_195:
[----:B------:R-:W-:Y:S04]  /*74f0*/  BSSY B0, `(.L_x_177) ;  /* 0x0000046000007945 */ /* 0x000fe80003800000 */
[----:B------:R-:W-:Y:S05]  /*7500*/  @!P6 BRA `(.L_x_178) ;  /* 0x000000040010e947 */ /* 0x000fea0003800000 */
[----:B------:R-:W-:-:S04]  /*7510*/  LOP3.LUT R23, R23, 0x2, RZ, 0xfc, !PT ;  /* 0x0000000217177812 */ /* 0x000fc800078efcff */
[----:B------:R-:W-:-:S13]  /*7520*/  ISETP.NE.AND P0, PT, R23, 0x3, PT ;  /* 0x000000031700780c */ /* 0x000fda0003f05270 */
[----:B------:R-:W-:Y:S05]  /*7530*/  @!P0 BRA `(.L_x_179) ;  /* 0x0000000000048947 */ /* 0x000fea0003800000 */
[----:B------:R-:W-:Y:S01]  /*7540*/  BPT.TRAP 0x1 ;  /* 0x000000040000795c */ /* 0x000fe20000300000 */
.L_x_179:
[----:B------:R-:W0:Y:S01]  /*7550*/  S2R R5, SR_CgaCtaId ;  /* 0x0000000000057919 */ /* 0x000e220000008800 */
[----:B------:R-:W-:Y:S02]  /*7560*/  MOV R0, 0x400 ;  /* 0x0000040000007802 */ /* 0x000fe40000000f00 */
[----:B------:R-:W-:Y:S02]  /*7570*/  SHF.L.U32 R2, R3, 0x1f, RZ ;  /* 0x0000001f03027819 */ /* 0x000fe400000006ff */
[----:B0-----:R-:W-:-:S05]  /*7580*/  LEA R5, R5, R0, 0x18 ;  /* 0x0000000005057211 */ /* 0x001fca00078ec0ff */
[----:B------:R-:W-:-:S04]  /*7590*/  VIADD R5, R5, 0x38 ;  /* 0x0000003805057836 */ /* 0x000fc80000000000 */
[C---:B------:R-:W-:Y:S02]  /*75a0*/  IMAD R7, R8.reuse, 0x8, R5 ;  /* 0x0000000808077824 */ /* 0x040fe400078e0205 */
[----:B------:R-:W-:Y:S02]  /*75b0*/  VIADD R8, R8, 0x1 ;  /* 0x0000000108087836 */ /* 0x000fe40000000000 */
[----:B------:R-:W0:Y:S03]  /*75c0*/  SYNCS.PHASECHK.TRANS64.TRYWAIT P0, [R7+URZ], R2 ;  /* 0x00000002070075a7 */ /* 0x000e26000800017f */
[----:B------:R-:W-:-:S04]  /*75d0*/  ISETP.NE.AND P1, PT, R8, 0x7, PT ;  /* 0x000000070800780c */ /* 0x000fc80003f25270 */
[----:B------:R-:W-:Y:S02]  /*75e0*/  SEL R0, RZ, 0x1, P1 ;  /* 0x00000001ff007807 */ /* 0x000fe40000800000 */
[----:B------:R-:W-:Y:S02]  /*75f0*/  SEL R8, R8, RZ, P1 ;  /* 0x000000ff08087207 */ /* 0x000fe40000800000 */
[----:B------:R-:W-:-:S03]  /*7600*/  LOP3.LUT R9, R3, R0, RZ, 0x3c, !PT ;  /* 0x0000000003097212 */ /* 0x000fc600078e3cff */
[----:B------:R-:W-:Y:S01]  /*7610*/  IMAD R6, R8, 0x8, R5 ;  /* 0x0000000808067824 */ /* 0x000fe200078e0205 */
[----:B------:R-:W-:Y:S01]  /*7620*/  SHF.L.U32 R3, R9, 0x1f, RZ ;  /* 0x0000001f09037819 */ /* 0x000fe200000006ff */
[----:B0-----:R-:W-:Y:S06]  /*7630*/  @!P0 BRA `(.L_x_180) ;  /* 0x00000004007c8947 */ /* 0x001fec0003800000 */
.L_x_196:
[----:B------:R-:W1:Y:S01]  /*7640*/  SYNCS.PHASECHK.TRANS64.TRYWAIT P0, [R6+URZ], R3 ;  /* 0x00000003060075a7 */ /* 0x000e62000800017f */
[----:B------:R-:W-:-:S05]  /*7650*/  VIADD R0, R8, 0x1 ;  /* 0x0000000108007836 */ /* 0x000fca0000000000 */
[----:B------:R-:W-:-:S04]  /*7660*/  ISETP.NE.AND P1, PT, R0, 0x7, PT ;  /* 0x000000070000780c */ /* 0x000fc80003f25270 */
[----:B0-----:R-:W-:Y:S02]  /*7670*/  SEL R2, RZ, 0x1, P1 ;  /* 0x00000001ff027807 */ /* 0x001fe40000800000 */
[----:B------:R-:W-:Y:S02]  /*7680*/  SEL R0, R0, RZ, P1 ;  /* 0x000000ff00007207 */ /* 0x000fe40000800000 */
[----:B------:R-:W-:-:S03]  /*7690*/  LOP3.LUT R9, R9, R2, RZ, 0x3c, !PT ;  /* 0x0000000209097212 */ /* 0x000fc600078e3cff */
[----:B------:R-:W-:Y:S01]  /*76a0*/  IMAD R7, R0, 0x8, R5 ;  /* 0x0000000800077824 */ /* 0x000fe200078e0205 */
[----:B------:R-:W-:Y:S01]  /*76b0*/  SHF.L.U32 R4, R9, 0x1f, RZ ;  /* 0x0000001f09047819 */ /* 0x000fe200000006ff */
[----:B-1----:R-:W-:Y:S06]  /*76c0*/  @!P0 BRA `(.L_x_181) ;  /* 0x00000004006c8947 */ /* 0x002fec0003800000 */
.L_x_197:
[----:B------:R-:W1:Y:S01]  /*76d0*/  SYNCS.PHASECHK.TRANS64.TRYWAIT P0, [R7+URZ], R4 ;  /* 0x00000004070075a7 */ /* 0x000e62000800017f */
[----:B------:R-:W-:-:S05]  /*76e0*/  VIADD R0, R0, 0x1 ;  /* 0x0000000100007836 */ /* 0x000fca0000000000 */
[----:B------:R-:W-:-:S04]  /*76f0*/  ISETP.NE.AND P1, PT, R0, 0x7, PT ;  /* 0x000000070000780c */ /* 0x000fc80003f25270 */
[----:B------:R-:W-:Y:S02]  /*7700*/  SEL R2, RZ, 0x1, P1 ;  /* 0x00000001ff027807 */ /* 0x000fe40000800000 */
[----:B------:R-:W-:Y:S02]  /*7710*/  SEL R0, R0, RZ, P1 ;  /* 0x000000ff00007207 */ /* 0x000fe40000800000 */
[----:B------:R-:W-:-:S03]  /*7720*/  LOP3.LUT R9, R9, R2, RZ, 0x3c, !PT ;  /* 0x0000000209097212 */ /* 0x000fc600078e3cff */
[----:B0-----:R-:W-:Y:S01]  /*7730*/  IMAD R6, R0, 0x8, R5 ;  /* 0x0000000800067824 */ /* 0x001fe200078e0205 */
[----:B------:R-:W-:Y:S01]  /*7740*/  SHF.L.U32 R3, R9, 0x1f, RZ ;  /* 0x0000001f09037819 */ /* 0x000fe200000006ff */
[----:B-1----:R-:W-:Y:S06]  /*7750*/  @!P0 BRA `(.L_x_182) ;  /* 0x00000004005c8947 */ /* 0x002fec0003800000 */
.L_x_198:
        /* <DEDUP_REMOVED lines=9> */
.L_x_199:
        /* <DEDUP_REMOVED lines=9> */
.L_x_200:
[----:B------:R-:W1:Y:S01]  /*7880*/  SYNCS.PHASECHK.TRANS64.TRYWAIT P0, [R6+URZ], R3 ;  /* 0x00000003060075a7 */ /* 0x000e62000800017f */
[----:B------:R-:W-:-:S05]  /*7890*/  VIADD R0, R0, 0x1 ;  /* 0x0000000100007836 */ /* 0x000fca0000000000 */
[----:B------:R-:W-:-:S04]  /*78a0*/  ISETP.NE.AND P1, PT, R0, 0x7, PT ;  /* 0x000000070000780c */ /* 0x000fc80003f25270 */
[----:B------:R-:W-:Y:S02]  /*78b0*/  SEL R2, RZ, 0x1, P1 ;  /* 0x00000001ff027807 */ /* 0x000fe40000800000 */
[----:B------:R-:W-:Y:S02]  /*78c0*/  SEL R0, R0, RZ, P1 ;  /* 0x000000ff00007207 */ /* 0x000fe40000800000 */
[----:B------:R-:W-:Y:S01]  /*78d0*/  LOP3.LUT R2, R9, R2, RZ, 0x3c, !PT ;  /* 0x0000000209027212 */ /* 0x000fe200078e3cff */
[----:B-1----:R-:W-:Y:S06]  /*78e0*/  @!P0 BRA `(.L_x_185) ;  /* 0x0000000400348947 */ /* 0x002fec0003800000 */
.L_x_201:
[----:B------:R-:W-:Y:S01]  /*78f0*/  IMAD R5, R0, 0x8, R5 ;  /* 0x0000000800057824 */ /* 0x000fe200078e0205 */
[----:B------:R-:W-:-:S07]  /*7900*/  SHF.L.U32 R0, R2, 0x1f, RZ ;  /* 0x0000001f02007819 */ /* 0x000fce00000006ff */
.L_x_186:
[----:B--2---:R2:W3:Y:S02]  /*7910*/  SYNCS.PHASECHK.TRANS64.TRYWAIT P0, [R5+URZ], R0 ;  /* 0x00000000050075a7 */ /* 0x0044e4000800017f */
[----:B---3--:R-:W-:Y:S05]  /*7920*/  @!P0 NANOSLEEP.SYNCS 0x989680 ;  /* 0x009896800000895d */ /* 0x008fea0003900000 */
[----:B------:R-:W3:Y:S02]  /*7930*/  @!P0 SYNCS.PHASECHK.TRANS64 P0, [R5+URZ], R0 ;  /* 0x00000000050085a7 */ /* 0x000ee4000800007f */
[----:B---3--:R-:W-:Y:S05]  /*7940*/  @!P0 BRA `(.L_x_186) ;  /* 0xfffffffc00f08947 */ /* 0x008fea000383ffff */
.L_x_178:
[----:B------:R-:W-:Y:S05]  /*7950*/  BSYNC B0 ;  /* 0x0000000000007941 */ /* 0x000fea0003800000 */
.L_x_177:
[----:B------:R-:W-:Y:S05]  /*7960*/  EXIT ;  /* 0x000000000000794d */ /* 0x000fea0003800000 */
.L_x_15:
[----:B0-----:R-:W-:-:S04]  /*7970*/  IMAD.U32 R3, RZ, RZ, UR43 ;  /* 0x0000002bff037e24 */ /* 0x001fc8000f8e00ff */
[----:B------:R0:W1:Y:S03]  /*7980*/  SYNCS.PHASECHK.TRANS64.TRYWAIT P0, [R3+URZ+-0x8], R0 ;  /* 0xfffff800030075a7 */ /* 0x000066000800017f */
[----:B-1----:R-:W-:Y:S05]  /*7990*/  @!P0 NANOSLEEP.SYNCS 0x989680 ;  /* 0x009896800000895d */ /* 0x002fea0003900000 */
[----:B------:R-:W1:Y:S02]  /*79a0*/  @!P0 SYNCS.PHASECHK.TRANS64 P0, [R3+URZ+-0x8], R0 ;  /* 0xfffff800030085a7 */ /* 0x000e64000800007f */
[----:B-1----:R-:W-:Y:S05]  /*79b0*/  @!P0 BRA `(.L_x_15) ;  /* 0xfffffffc00ec8947 */ /* 0x002fea000383ffff */
[----:B------:R-:W-:Y:S05]  /*79c0*/  BRA `(.L_x_187) ;  /* 0xffffff9c00007947 */ /* 0x000fea000383ffff */
.L_x_20:
[----:B-1----:R1:W2:Y:S02]  /*79d0*/  SYNCS.PHASECHK.TRANS64.TRYWAIT P1, [R3+URZ], R0 ;  /* 0x00000000030075a7 */ /* 0x0022a4000802017f */
[----:B--2---:R-:W-:Y:S05]  /*79e0*/  @!P1 NANOSLEEP.SYNCS 0x989680 ;  /* 0x009896800000995d */ /* 0x004fea0003900000 */
[----:B------:R-:W2:Y:S02]  /*79f0*/  @!P1 SYNCS.PHASECHK.TRANS64 P1, [R3+URZ], R0 ;  /* 0x00000000030095a7 */ /* 0x000ea4000802007f */
[----:B--2---:R-:W-:Y:S05]  /*7a00*/  @!P1 BRA `(.L_x_20) ;  /* 0xfffffffc00f09947 */ /* 0x004fea000383ffff */
[----:B------:R-:W-:Y:S05]  /*7a10*/  BRA `(.L_x_19) ;  /* 0xffffff9c00747947 */ /* 0x000fea000383ffff */
.L_x_25:
[----:B-1----:R-:W-:-:S04]  /*7a20*/  IMAD.U32 R4, RZ, RZ, UR4 ;  /* 0x00000004ff047e24 */ /* 0x002fc8000f8e00ff */
[----:B------:R1:W2:Y:S03]  /*7a30*/  SYNCS.PHASECHK.TRANS64.TRYWAIT P1, [R4+URZ], R3 ;  /* 0x00000003040075a7 */ /* 0x0002a6000802017f */
[----:B--2---:R-:W-:Y:S05]  /*7a40*/  @!P1 NANOSLEEP.SYNCS 0x989680 ;  /* 0x009896800000995d */ /* 0x004fea0003900000 */
[----:B------:R-:W2:Y:S02]  /*7a50*/  @!P1 SYNCS.PHASECHK.TRANS64 P1, [R4+URZ], R3 ;  /* 0x00000003040095a7 */ /* 0x000ea4000802007f */
[----:B--2---:R-:W-:Y:S05]  /*7a60*/  @!P1 BRA `(.L_x_25) ;  /* 0xfffffffc00ec9947 */ /* 0x004fea000383ffff */
[----:B------:R-:W-:Y:S05]  /*7a70*/  BRA `(.L_x_24) ;  /* 0xffffffa000447947 */ /* 0x000fea000383ffff */
.L_x_31:
[----:B0-----:R-:W-:-:S04]  /*7a80*/  IMAD.U32 R3, RZ, RZ, UR43 ;  /* 0x0000002bff037e24 */ /* 0x001fc8000f8e00ff */
[----:B------:R0:W1:Y:S03]  /*7a90*/  SYNCS.PHASECHK.TRANS64.TRYWAIT P0, [R3+URZ+0x8], R0 ;  /* 0x00000800030075a7 */ /* 0x000066000800017f */
[----:B-1----:R-:W-:Y:S05]  /*7aa0*/  @!P0 NANOSLEEP.SYNCS 0x989680 ;  /* 0x009896800000895d */ /* 0x002fea0003900000 */
[----:B------:R-:W1:Y:S02]  /*7ab0*/  @!P0 SYNCS.PHASECHK.TRANS64 P0, [R3+URZ+0x8], R0 ;  /* 0x00000800030085a7 */ /* 0x000e64000800007f */
[----:B-1----:R-:W-:Y:S05]  /*7ac0*/  @!P0 BRA `(.L_x_31) ;  /* 0xfffffffc00ec8947 */ /* 0x002fea000383ffff */
[----:B------:R-:W-:Y:S05]  /*7ad0*/  BRA `(.L_x_188) ;  /* 0xffffffa400807947 */ /* 0x000fea000383ffff */
.L_x_164:
[----:B------:R-:W-:Y:S01]  /*7ae0*/  BSSY B1, `(.L_x_189) ;  /* 0x0000006000017945 */ /* 0x000fe20003800000 */
[----:B------:R-:W-:-:S07]  /*7af0*/  IMAD.MOV.U32 R15, RZ, RZ, -0x1 ;  /* 0xffffffffff0f7424 */ /* 0x000fce00078e00ff */
[----:B-----5:R-:W-:Y:S05]  /*7b00*/  WARPSYNC.COLLECTIVE R15, `(.L_x_190) ;  /* 0x000000000f0c7348 */ /* 0x020fea0003c00000 */
[----:B------:R-:W-:Y:S02]  /*7b10*/  ELECT P6, UR62, PT ;  /* 0x00000000003e782f */ /* 0x000fe400038c0000 */
[----:B------:R-:W-:Y:S01]  /*7b20*/  MOV R14, UR62 ;  /* 0x0000003e000e7c02 */ /* 0x000fe20008000f00 */
[----:B-----5:R-:W-:Y:S10]  /*7b30*/  ENDCOLLECTIVE ;  /* 0x000000000000791b */ /* 0x020ff40003800000 */
.L_x_190:
[----:B------:R-:W-:Y:S05]  /*7b40*/  BSYNC B1 ;  /* 0x0000000000017941 */ /* 0x000fea0003800000 */
.L_x_189:
[----:B------:R-:W-:Y:S05]  /*7b50*/  BRA `(.L_x_191) ;  /* 0xffffffec00987947 */ /* 0x000fea000383ffff */
.L_x_167:
[----:B-1----:R1:W2:Y:S02]  /*7b60*/  SYNCS.PHASECHK.TRANS64.TRYWAIT P1, [R11+URZ+0x38], R6 ;  /* 0x000038060b0075a7 */ /* 0x0022a4000802017f */
[----:B--2---:R-:W-:Y:S05]  /*7b70*/  @!P1 NANOSLEEP.SYNCS 0x989680 ;  /* 0x009896800000995d */ /* 0x004fea0003900000 */
[----:B------:R-:W2:Y:S02]  /*7b80*/  @!P1 SYNCS.PHASECHK.TRANS64 P1, [R11+URZ+0x38], R6 ;  /* 0x000038060b0095a7 */ /* 0x000ea4000802007f */
[----:B--2---:R-:W-:Y:S05]  /*7b90*/  @!P1 BRA `(.L_x_167) ;  /* 0xfffffffc00f09947 */ /* 0x004fea000383ffff */
[----:B------:R-:W-:Y:S05]  /*7ba0*/  BRA `(.L_x_192) ;  /* 0xffffffec00cc7947 */ /* 0x000fea000383ffff */
.L_x_176:
[----:B------:R-:W-:Y:S01]  /*7bb0*/  BSSY B0, `(.L_x_193) ;  /* 0x0000006000007945 */ /* 0x000fe20003800000 */
[----:B------:R-:W-:-:S07]  /*7bc0*/  IMAD.MOV.U32 R15, RZ, RZ, -0x1 ;  /* 0xffffffffff0f7424 */ /* 0x000fce00078e00ff */
[----:B-----5:R-:W-:Y:S05]  /*7bd0*/  WARPSYNC.COLLECTIVE R15, `(.L_x_194) ;  /* 0x000000000f0c7348 */ /* 0x020fea0003c00000 */
[----:B------:R-:W-:Y:S02]  /*7be0*/  ELECT P6, UR62, PT ;  /* 0x00000000003e782f */ /* 0x000fe400038c0000 */
[----:B------:R-:W-:Y:S01]  /*7bf0*/  MOV R14, UR62 ;  /* 0x0000003e000e7c02 */ /* 0x000fe20008000f00 */
[----:B-----5:R-:W-:Y:S10]  /*7c00*/  ENDCOLLECTIVE ;  /* 0x000000000000791b */ /* 0x020ff40003800000 */
.L_x_194:
[----:B------:R-:W-:Y:S05]  /*7c10*/  BSYNC B0 ;  /* 0x0000000000007941 */ /* 0x000fea0003800000 */
.L_x_193:
[----:B------:R-:W-:Y:S05]  /*7c20*/  BRA `(.L_x_195) ;  /* 0xfffffff800307947 */ /* 0x000fea000383ffff */
.L_x_180:
[----:B0-----:R0:W1:Y:S02]  /*7c30*/  SYNCS.PHASECHK.TRANS64.TRYWAIT P0, [R7+URZ], R2 ;  /* 0x00000002070075a7 */ /* 0x001064000800017f */
[----:B-1----:R-:W-:Y:S05]  /*7c40*/  @!P0 NANOSLEEP.SYNCS 0x989680 ;  /* 0x009896800000895d */ /* 0x002fea0003900000 */
[----:B------:R-:W1:Y:S02]  /*7c50*/  @!P0 SYNCS.PHASECHK.TRANS64 P0, [R7+URZ], R2 ;  /* 0x00000002070085a7 */ /* 0x000e64000800007f */
[----:B-1----:R-:W-:Y:S05]  /*7c60*/  @!P0 BRA `(.L_x_180) ;  /* 0xfffffffc00f08947 */ /* 0x002fea000383ffff */
[----:B------:R-:W-:Y:S05]  /*7c70*/  BRA `(.L_x_196) ;  /* 0xfffffff800707947 */ /* 0x000fea000383ffff */
.L_x_181:
[----:B0-----:R0:W1:Y:S02]  /*7c80*/  SYNCS.PHASECHK.TRANS64.TRYWAIT P0, [R6+URZ], R3 ;  /* 0x00000003060075a7 */ /* 0x001064000800017f */
[----:B-1----:R-:W-:Y:S05]  /*7c90*/  @!P0 NANOSLEEP.SYNCS 0x989680 ;  /* 0x009896800000895d */ /* 0x002fea0003900000 */
[----:B------:R-:W1:Y:S02]  /*7ca0*/  @!P0 SYNCS.PHASECHK.TRANS64 P0, [R6+URZ], R3 ;  /* 0x00000003060085a7 */ /* 0x000e64000800007f */
[----:B-1----:R-:W-:Y:S05]  /*7cb0*/  @!P0 BRA `(.L_x_181) ;  /* 0xfffffffc00f08947 */ /* 0x002fea000383ffff */
[----:B------:R-:W-:Y:S05]  /*7cc0*/  BRA `(.L_x_197) ;  /* 0xfffffff800807947 */ /* 0x000fea000383ffff */
.L_x_182:
[----:B0-----:R0:W1:Y:S02]  /*7cd0*/  SYNCS.PHASECHK.TRANS64.TRYWAIT P0, [R7+URZ], R4 ;  /* 0x00000004070075a7 */ /* 0x001064000800017f */
[----:B-1----:R-:W-:Y:S05]  /*7ce0*/  @!P0 NANOSLEEP.SYNCS 0x989680 ;  /* 0x009896800000895d */ /* 0x002fea0003900000 */
[----:B------:R-:W1:Y:S02]  /*7cf0*/  @!P0 SYNCS.PHASECHK.TRANS64 P0, [R7+URZ], R4 ;  /* 0x00000004070085a7 */ /* 0x000e64000800007f */
[----:B-1----:R-:W-:Y:S05]  /*7d00*/  @!P0 BRA `(.L_x_182) ;  /* 0xfffffffc00f08947 */ /* 0x002fea000383ffff */
[----:B------:R-:W-:Y:S05]  /*7d10*/  BRA `(.L_x_198) ;  /* 0xfffffff800907947 */ /* 0x000fea000383ffff */
.L_x_183:
[----:B0-----:R0:W1:Y:S02]  /*7d20*/  SYNCS.PHASECHK.TRANS64.TRYWAIT P0, [R6+URZ], R3 ;  /* 0x00000003060075a7 */ /* 0x001064000800017f */
[----:B-1----:R-:W-:Y:S05]  /*7d30*/  @!P0 NANOSLEEP.SYNCS 0x989680 ;  /* 0x009896800000895d */ /* 0x002fea0003900000 */
[----:B------:R-:W1:Y:S02]  /*7d40*/  @!P0 SYNCS.PHASECHK.TRANS64 P0, [R6+URZ], R3 ;  /* 0x00000003060085a7 */ /* 0x000e64000800007f */
[----:B-1----:R-:W-:Y:S05]  /*7d50*/  @!P0 BRA `(.L_x_183) ;  /* 0xfffffffc00f08947 */ /* 0x002fea000383ffff */
[----:B------:R-:W-:Y:S05]  /*7d60*/  BRA `(.L_x_199) ;  /* 0xfffffff800a07947 */ /* 0x000fea000383ffff */
.L_x_184:
[----:B0-----:R0:W1:Y:S02]  /*7d70*/  SYNCS.PHASECHK.TRANS64.TRYWAIT P0, [R7+URZ], R4 ;  /* 0x00000004070075a7 */ /* 0x001064000800017f */
[----:B-1----:R-:W-:Y:S05]  /*7d80*/  @!P0 NANOSLEEP.SYNCS 0x989680 ;  /* 0x009896800000895d */ /* 0x002fea0003900000 */
[----:B------:R-:W1:Y:S02]  /*7d90*/  @!P0 SYNCS.PHASECHK.TRANS64 P0, [R7+URZ], R4 ;  /* 0x00000004070085a7 */ /* 0x000e64000800007f */
[----:B-1----:R-:W-:Y:S05]  /*7da0*/  @!P0 BRA `(.L_x_184) ;  /* 0xfffffffc00f08947 */ /* 0x002fea000383ffff */
[----:B------:R-:W-:Y:S05]  /*7db0*/  BRA `(.L_x_200) ;  /* 0xfffffff800b07947 */ /* 0x000fea000383ffff */
.L_x_185:
[----:B-1----:R1:W2:Y:S02]  /*7dc0*/  SYNCS.PHASECHK.TRANS64.TRYWAIT P0, [R6+URZ], R3 ;  /* 0x00000003060075a7 */ /* 0x0022a4000800017f */
[----:B--2---:R-:W-:Y:S05]  /*7dd0*/  @!P0 NANOSLEEP.SYNCS 0x989680 ;  /* 0x009896800000895d */ /* 0x004fea0003900000 */
[----:B------:R-:W2:Y:S02]  /*7de0*/  @!P0 SYNCS.PHASECHK.TRANS64 P0, [R6+URZ], R3 ;  /* 0x00000003060085a7 */ /* 0x000ea4000800007f */
[----:B--2---:R-:W-:Y:S05]  /*7df0*/  @!P0 BRA `(.L_x_185) ;  /* 0xfffffffc00f08947 */ /* 0x004fea000383ffff */
[----:B------:R-:W-:Y:S05]  /*7e00*/  BRA `(.L_x_201) ;  /* 0xfffffff800b87947 */ /* 0x000fea000383ffff */
.L_x_202:
[----:B------:R-:W-:-:S00]  /*7e10*/  BRA `(.L_x_202) ;  /* 0xfffffffc00fc7947 */ /* 0x000fc0000383ffff */
[----:B------:R-:W-:-:S00]  /*7e20*/  NOP ;  /* 0x0000000000007918 */ /* 0x000fc00000000000 */
        /* <DEDUP_REMOVED lines=13> */
.L_x_203:


//--------------------- .nv.global.init           --------------------------
	.section	.nv.global.init,"aw",@progbits
.nv.global.init:
	.type		$str$22,@object
	.size		$str$22,($str$23 - $str$22)
$str$22:
        /*0000*/ 	.byte	0x6b, 0x5f, 0x74, 0x69, 0x6c, 0x65, 0x5f, 0x63, 0x6f, 0x75, 0x6e, 0x74, 0x20, 0x3e, 0x3d, 0x20
        /*0010*/ 	.byte	0x31, 0x00
	.type		$str$23,@object
	.size		$str$23,(__unnamed_1 - $str$23)
$str$23:
        /*0012*/ 	.byte	0x2f, 0x74, 0x6d, 0x70, 0x2f, 0x63, 0x75, 0x74, 0x6c, 0x61, 0x73, 0x73, 0x5f, 0x73, 0x77, 0x65
        /*0022*/ 	.byte	0x65, 0x70, 0x5f, 0x73, 0x72, 0x63, 0x2f, 0x69, 0x6e, 0x63, 0x6c, 0x75, 0x64, 0x65, 0x2f, 0x63
        /*0032*/ 	.byte	0x75, 0x74, 0x6c, 0x61, 0x73, 0x73, 0x2f, 0x67, 0x65, 0x6d, 0x6d, 0x2f, 0x63, 0x6f, 0x6c, 0x6c
        /*0042*/ 	.byte	0x65, 0x63, 0x74, 0x69, 0x76, 0x65, 0x2f, 0x73, 0x6d, 0x39, 0x30, 0x5f, 0x6d, 0x6d, 0x61, 0x5f
        /*0052*/ 	.byte	0x74, 0x6d, 0x61, 0x5f, 0x67, 0x6d, 0x6d, 0x61, 0x5f, 0x73, 0x73, 0x5f, 0x77, 0x61, 0x72, 0x70
        /*0062*/ 	.byte	0x73, 0x70, 0x65, 0x63, 0x69, 0x61, 0x6c, 0x69, 0x7a, 0x65, 0x64, 0x2e, 0x68, 0x70, 0x70, 0x00
	.type		__unnamed_1,@object
	.size		__unnamed_1,(.L_0 - __unnamed_1)
__unnamed_1:
        /*0072*/ 	.byte	0x76, 0x6f, 0x69, 0x64, 0x20, 0x63, 0x75, 0x74, 0x6c, 0x61, 0x73, 0x73, 0x3a, 0x3a, 0x67, 0x65
        /* <DEDUP_REMOVED lines=176> */
        /*0b82*/ 	.byte	0x3a, 0x69, 0x64, 0x65, 0x6e, 0x74, 0x69, 0x74, 0x79, 0x5d, 0x00
.L_0:


//--------------------- .nv.shared._ZN7cutlass13device_kernelINS_4gemm6kernel13GemmUniversalIN4cute5tupleIJiiiiEEENS1_10collective13CollectiveMmaINS1_34MainloopSm90TmaGmmaWarpSpecializedILi7ENS5_IJNS4_1CILi1EEESB_SB_EEENS1_32KernelTmaWarpSpecializedPingpongEEENS5_IJNSA_ILi64EEENSA_ILi128EEENSA_ILi32EEEEEENS_10tfloat32_tENS5_IJlSB_lEEESJ_SK_NS4_8TiledMMAINS4_8MMA_AtomIJNS4_4SM904GMMA30MMA_64x128x8_F32TF32TF32_SS_TNILNSO_7ScaleInE1ELSQ_1EEEEEENS4_6LayoutISC_NS5_IJNSA_ILi0EEESU_SU_EEEEENS5_IJNS4_10UnderscoreESX_SX_EEEEENS4_13SM90_TMA_LOADENS4_14ComposedLayoutINS4_7SwizzleILi3ELi4ELi3EEENS4_18smem_ptr_flag_bitsILi32EEENST_INS5_IJNSA_ILi8EEESH_EEENS5_IJSH_SB_EEEEEEEvNS4_8identityES10_S1A_vS1B_EENS_8epilogue10collective6detail29Sm90TmaWarpSpecializedAdapterINS1E_15DefaultEpilogueISJ_SK_SK_NS1D_6thread17LinearCombinationISJ_Li1EffLNS1I_9ScaleType4KindE0ELNS_15FloatRoundStyleE2ESJ_EENS1_15EpilogueDefaultEEEEEvvEEEEvNT_6ParamsE --------------------------
	.section	.nv.shared._ZN7cutlass13device_kernelINS_4gemm6kernel13GemmUniversalIN4cute5tupleIJiiiiEEENS1_10collective13CollectiveMmaINS1_34MainloopSm90TmaGmmaWarpSpecializedILi7ENS5_IJNS4_1CILi1EEESB_SB_EEENS1_32KernelTmaWarpSpecializedPingpongEEENS5_IJNSA_ILi64EEENSA_ILi128EEENSA_ILi32EEEEEENS_10tfloat32_tENS5_IJlSB_lEEESJ_SK_NS4_8TiledMMAINS4_8MMA_AtomIJNS4_4SM904GMMA30MMA_64x128x8_F32TF32TF32_SS_TNILNSO_7ScaleInE1ELSQ_1EEEEEENS4_6LayoutISC_NS5_IJNSA_ILi0EEESU_SU_EEEEENS5_IJNS4_10UnderscoreESX_SX_EEEEENS4_13SM90_TMA_LOADENS4_14ComposedLayoutINS4_7SwizzleILi3ELi4ELi3EEENS4_18smem_ptr_flag_bitsILi32EEENST_INS5_IJNSA_ILi8EEESH_EEENS5_IJSH_SB_EEEEEEEvNS4_8identityES10_S1A_vS1B_EENS_8epilogue10collective6detail29Sm90TmaWarpSpecializedAdapterINS1E_15DefaultEpilogueISJ_SK_SK_NS1D_6thread17LinearCombinationISJ_Li1EffLNS1I_9ScaleType4KindE0ELNS_15FloatRoundStyleE2ESJ_EENS1_15EpilogueDefaultEEEEEvvEEEEvNT_6ParamsE,"aw",@nobits
	.sectionflags	@""
	.align	16
	.zero		1024


//--------------------- .nv.shared.reserved.0     --------------------------
	.section	.nv.shared.reserved.0,"aw",@nobits
	.weak		__nv_reservedSMEM_offset_0_alias
	.size		__nv_reservedSMEM_offset_0_alias, 0, 0
	.other		__nv_reservedSMEM_offset_0_alias,@"STO_CUDA_RESERVED_SHARED STV_DEFAULT"
__nv_reservedSMEM_offset_0_alias:
	.zero		0


//--------------------- .nv.global                --------------------------
	.section	.nv.global,"aw",@nobits
.nv.global:
	.type		_ZN40_INTERNAL_002b6a40_4_k_cu_8611a147_212834cute1_E,@object
	.size		_ZN40_INTERNAL_002b6a40_4_k_cu_8611a147_212834cute1_E,(_ZN40_INTERNAL_002b6a40_4_k_cu_8611a147_212834cuda3std3__45__cpo6cbeginE - _ZN40_INTERNAL_002b6a40_4_k_cu_8611a147_212834cute1_E)
_ZN40_INTERNAL_002b6a40_4_k_cu_8611a147_212834cute1_E:
	.zero		1
	.type		_ZN40_INTERNAL_002b6a40_4_k_cu_8611a147_212834cuda3std3__45__cpo6cbeginE,@object
	.size		_ZN40_INTERNAL_002b6a40_4_k_cu_8611a147_212834cuda3std3__45__cpo6cbeginE,(_ZN40_INTERNAL_002b6a40_4_k_cu_8611a147_212834cuda3std3__48in_placeE - _ZN40_INTERNAL_002b6a40_4_k_cu_8611a147_212834cuda3std3__45__cpo6cbeginE)
_ZN40_INTERNAL_002b6a40_4_k_cu_8611a147_212834cuda3std3__45__cpo6cbeginE:
	.zero		1
	.type		_ZN40_INTERNAL_002b6a40_4_k_cu_8611a147_212834cuda3std3__48in_placeE,@object
	.size		_ZN40_INTERNAL_002b6a40_4_k_cu_8611a147_212834cuda3std3__48in_placeE,(_ZN40_INTERNAL_002b6a40_4_k_cu_8611a147_212834cuda3std6ranges3__45__cpo9iter_moveE - _ZN40_INTERNAL_002b6a40_4_k_cu_8611a147_212834cuda3std3__48in_placeE)
_ZN40_INTERNAL_002b6a40_4_k_cu_8611a147_212834cuda3std3__48in_placeE:
	.zero		1
	.type		_ZN40_INTERNAL_002b6a40_4_k_cu_8611a147_212834cuda3std6ranges3__45__cpo9iter_moveE,@object
	.size		_ZN40_INTERNAL_002b6a40_4_k_cu_8611a147_212834cuda3std6ranges3__45__cpo9iter_moveE,(_ZN40_INTERNAL_002b6a40_4_k_cu_8611a147_212834cuda3std3__45__cpo5beginE - _ZN40_INTERNAL_002b6a40_4_k_cu_8611a147_212834cuda3std6ranges3__45__cpo9iter_moveE)
_ZN40_INTERNAL_002b6a40_4_k_cu_8611a147_212834cuda3std6ranges3__45__cpo9iter_moveE:
	.zero		1
	.type		_ZN40_INTERNAL_002b6a40_4_k_cu_8611a147_212834cuda3std3__45__cpo5beginE,@object
	.size		_ZN40_INTERNAL_002b6a40_4_k_cu_8611a147_212834cuda3std3__45__cpo5beginE,(_ZN40_INTERNAL_002b6a40_4_k_cu_8611a147_212834cuda3std3__442_GLOBAL__N__002b6a40_4_k_cu_8611a147_212836ignoreE - _ZN40_INTERNAL_002b6a40_4_k_cu_8611a147_212834cuda3std3__45__cpo5beginE)
_ZN40_INTERNAL_002b6a40_4_k_cu_8611a147_212834cuda3std3__45__cpo5beginE:
	.zero		1
	.type		_ZN40_INTERNAL_002b6a40_4_k_cu_8611a147_212834cuda3std3__442_GLOBAL__N__002b6a40_4_k_cu_8611a147_212836ignoreE,@object
	.size		_ZN40_INTERNAL_002b6a40_4_k_cu_8611a147_212834cuda3std3__442_GLOBAL__N__002b6a40_4_k_cu_8611a147_212836ignoreE,(_ZN40_INTERNAL_002b6a40_4_k_cu_8611a147_212834cute7productE - _ZN40_INTERNAL_002b6a40_4_k_cu_8611a147_212834cuda3std3__442_GLOBAL__N__002b6a40_4_k_cu_8611a147_212836ignoreE)
_ZN40_INTERNAL_002b6a40_4_k_cu_8611a147_212834cuda3std3__442_GLOBAL__N__002b6a40_4_k_cu_8611a147_212836ignoreE:
	.zero		1
	.type		_ZN40_INTERNAL_002b6a40_4_k_cu_8611a147_212834cute7productE,@object
	.size		_ZN40_INTERNAL_002b6a40_4_k_cu_8611a147_212834cute7productE,(_ZN40_INTERNAL_002b6a40_4_k_cu_8611a147_212834cuda3std3__45__cpo3endE - _ZN40_INTERNAL_002b6a40_4_k_cu_8611a147_212834cute7productE)
_ZN40_INTERNAL_002b6a40_4_k_cu_8611a147_212834cute7productE:
	.zero		1
	.type		_ZN40_INTERNAL_002b6a40_4_k_cu_8611a147_212834cuda3std3__45__cpo3endE,@object
	.size		_ZN40_INTERNAL_002b6a40_4_k_cu_8611a147_212834cuda3std3__45__cpo3endE,(_ZN40_INTERNAL_002b6a40_4_k_cu_8611a147_212834cuda3std3__419piecewise_constructE - _ZN40_INTERNAL_002b6a40_4_k_cu_8611a147_212834cuda3std3__45__cpo3endE)
_ZN40_INTERNAL_002b6a40_4_k_cu_8611a147_212834cuda3std3__45__cpo3endE:
	.zero		1
	.type		_ZN40_INTERNAL_002b6a40_4_k_cu_8611a147_212834cuda3std3__419piecewise_constructE,@object
	.size		_ZN40_INTERNAL_002b6a40_4_k_cu_8611a147_212834cuda3std3__419piecewise_constructE,(_ZN40_INTERNAL_002b6a40_4_k_cu_8611a147_212834cuda3std3__45__cpo4cendE - _ZN40_INTERNAL_002b6a40_4_k_cu_8611a147_212834cuda3std3__419piecewise_constructE)
_ZN40_INTERNAL_002b6a40_4_k_cu_8611a147_212834cuda3std3__419piecewise_constructE:
	.zero		1
	.type		_ZN40_INTERNAL_002b6a40_4_k_cu_8611a147_212834cuda3std3__45__cpo4cendE,@object
	.size		_ZN40_INTERNAL_002b6a40_4_k_cu_8611a147_212834cuda3std3__45__cpo4cendE,(_ZN40_INTERNAL_002b6a40_4_k_cu_8611a147_212834cuda3std6ranges3__45__cpo4swapE - _ZN40_INTERNAL_002b6a40_4_k_cu_8611a147_212834cuda3std3__45__cpo4cendE)
_ZN40_INTERNAL_002b6a40_4_k_cu_8611a147_212834cuda3std3__45__cpo4cendE:
	.zero		1
	.type		_ZN40_INTERNAL_002b6a40_4_k_cu_8611a147_212834cuda3std6ranges3__45__cpo4swapE,@object
	.size		_ZN40_INTERNAL_002b6a40_4_k_cu_8611a147_212834cuda3std6ranges3__45__cpo4swapE,(.L_8 - _ZN40_INTERNAL_002b6a40_4_k_cu_8611a147_212834cuda3std6ranges3__45__cpo4swapE)
_ZN40_INTERNAL_002b6a40_4_k_cu_8611a147_212834cuda3std6ranges3__45__cpo4swapE:
	.zero		1
.L_8:


//--------------------- .nv.constant0._ZN7cutlass13device_kernelINS_4gemm6kernel13GemmUniversalIN4cute5tupleIJiiiiEEENS1_10collective13CollectiveMmaINS1_34MainloopSm90TmaGmmaWarpSpecializedILi7ENS5_IJNS4_1CILi1EEESB_SB_EEENS1_32KernelTmaWarpSpecializedPingpongEEENS5_IJNSA_ILi64EEENSA_ILi128EEENSA_ILi32EEEEEENS_10tfloat32_tENS5_IJlSB_lEEESJ_SK_NS4_8TiledMMAINS4_8MMA_AtomIJNS4_4SM904GMMA30MMA_64x128x8_F32TF32TF32_SS_TNILNSO_7ScaleInE1ELSQ_1EEEEEENS4_6LayoutISC_NS5_IJNSA_ILi0EEESU_SU_EEEEENS5_IJNS4_10UnderscoreESX_SX_EEEEENS4_13SM90_TMA_LOADENS4_14ComposedLayoutINS4_7SwizzleILi3ELi4ELi3EEENS4_18smem_ptr_flag_bitsILi32EEENST_INS5_IJNSA_ILi8EEESH_EEENS5_IJSH_SB_EEEEEEEvNS4_8identityES10_S1A_vS1B_EENS_8epilogue10collective6detail29Sm90TmaWarpSpecializedAdapterINS1E_15DefaultEpilogueISJ_SK_SK_NS1D_6thread17LinearCombinationISJ_Li1EffLNS1I_9ScaleType4KindE0ELNS_15FloatRoundStyleE2ESJ_EENS1_15EpilogueDefaultEEEEEvvEEEEvNT_6ParamsE --------------------------
	.section	.nv.constant0._ZN7cutlass13device_kernelINS_4gemm6kernel13GemmUniversalIN4cute5tupleIJiiiiEEENS1_10collective13CollectiveMmaINS1_34MainloopSm90TmaGmmaWarpSpecializedILi7ENS5_IJNS4_1CILi1EEESB_SB_EEENS1_32KernelTmaWarpSpecializedPingpongEEENS5_IJNSA_ILi64EEENSA_ILi128EEENSA_ILi32EEEEEENS_10tfloat32_tENS5_IJlSB_lEEESJ_SK_NS4_8TiledMMAINS4_8MMA_AtomIJNS4_4SM904GMMA30MMA_64x128x8_F32TF32TF32_SS_TNILNSO_7ScaleInE1ELSQ_1EEEEEENS4_6LayoutISC_NS5_IJNSA_ILi0EEESU_SU_EEEEENS5_IJNS4_10UnderscoreESX_SX_EEEEENS4_13SM90_TMA_LOADENS4_14ComposedLayoutINS4_7SwizzleILi3ELi4ELi3EEENS4_18smem_ptr_flag_bitsILi32EEENST_INS5_IJNSA_ILi8EEESH_EEENS5_IJSH_SB_EEEEEEEvNS4_8identityES10_S1A_vS1B_EENS_8epilogue10collective6detail29Sm90TmaWarpSpecializedAdapterINS1E_15DefaultEpilogueISJ_SK_SK_NS1D_6thread17LinearCombinationISJ_Li1EffLNS1I_9ScaleType4KindE0ELNS_15FloatRoundStyleE2ESJ_EENS1_15EpilogueDefaultEEEEEvvEEEEvNT_6ParamsE,"a",@progbits
	.sectionflags	@""
	.align	4
.nv.constant0._ZN7cutlass13device_kernelINS_4gemm6kernel13GemmUniversalIN4cute5tupleIJiiiiEEENS1_10collective13CollectiveMmaINS1_34MainloopSm90TmaGmmaWarpSpecializedILi7ENS5_IJNS4_1CILi1EEESB_SB_EEENS1_32KernelTmaWarpSpecializedPingpongEEENS5_IJNSA_ILi64EEENSA_ILi128EEENSA_ILi32EEEEEENS_10tfloat32_tENS5_IJlSB_lEEESJ_SK_NS4_8TiledMMAINS4_8MMA_AtomIJNS4_4SM904GMMA30MMA_64x128x8_F32TF32TF32_SS_TNILNSO_7ScaleInE1ELSQ_1EEEEEENS4_6LayoutISC_NS5_IJNSA_ILi0EEESU_SU_EEEEENS5_IJNS4_10UnderscoreESX_SX_EEEEENS4_13SM90_TMA_LOADENS4_14ComposedLayoutINS4_7SwizzleILi3ELi4ELi3EEENS4_18smem_ptr_flag_bitsILi32EEENST_INS5_IJNSA_ILi8EEESH_EEENS5_IJSH_SB_EEEEEEEvNS4_8identityES10_S1A_vS1B_EENS_8epilogue10collective6detail29Sm90TmaWarpSpecializedAdapterINS1E_15DefaultEpilogueISJ_SK_SK_NS1D_6thread17LinearCombinationISJ_Li1EffLNS1I_9ScaleType4KindE0ELNS_15FloatRoundStyleE2ESJ_EENS1_15EpilogueDefaultEEEEEvvEEEEvNT_6ParamsE:
	.zero		1664


//--------------------- SYMBOLS --------------------------

	.type		.nv.reservedSmem.offset0,@object
	.size		.nv.reservedSmem.offset0,0x4
	.type		__assertfail,@function
